//
// Generated by NVIDIA NVVM Compiler
//
// Compiler Build ID: CL-36424714
// Cuda compilation tools, release 13.0, V13.0.88
// Based on NVVM 20.0.0
//

.version 9.0
.target sm_100
.address_size 64

	// .globl	ehlers_itrend_batch_f32
.extern .shared .align 16 .b8 shraw[];

.visible .entry ehlers_itrend_batch_f32(
	.param .u64 .ptr .align 1 ehlers_itrend_batch_f32_param_0,
	.param .u64 .ptr .align 1 ehlers_itrend_batch_f32_param_1,
	.param .u64 .ptr .align 1 ehlers_itrend_batch_f32_param_2,
	.param .u32 ehlers_itrend_batch_f32_param_3,
	.param .u32 ehlers_itrend_batch_f32_param_4,
	.param .u32 ehlers_itrend_batch_f32_param_5,
	.param .u32 ehlers_itrend_batch_f32_param_6,
	.param .u64 .ptr .align 1 ehlers_itrend_batch_f32_param_7
)
{
	.local .align 4 .b8 	__local_depot0[112];
	.reg .b64 	%SP;
	.reg .b64 	%SPL;
	.reg .pred 	%p<52>;
	.reg .b32 	%r<171>;
	.reg .b32 	%f<248>;
	.reg .b64 	%rd<56>;

	mov.u64 	%SPL, __local_depot0;
	ld.param.u64 	%rd8, [ehlers_itrend_batch_f32_param_1];
	ld.param.u64 	%rd9, [ehlers_itrend_batch_f32_param_2];
	ld.param.u32 	%r31, [ehlers_itrend_batch_f32_param_3];
	ld.param.u32 	%r34, [ehlers_itrend_batch_f32_param_5];
	ld.param.u32 	%r33, [ehlers_itrend_batch_f32_param_6];
	ld.param.u64 	%rd10, [ehlers_itrend_batch_f32_param_7];
	cvta.to.global.u64 	%rd1, %rd10;
	add.u64 	%rd2, %SPL, 0;
	add.u64 	%rd3, %SPL, 28;
	add.u64 	%rd4, %SPL, 56;
	add.u64 	%rd5, %SPL, 84;
	mov.u32 	%r1, %ctaid.x;
	setp.ge.s32 	%p1, %r1, %r34;
	setp.lt.s32 	%p2, %r31, 1;
	or.pred  	%p3, %p2, %p1;
	@%p3 bra 	$L__BB0_30;
	cvta.to.global.u64 	%rd15, %rd8;
	cvta.to.global.u64 	%rd16, %rd9;
	mul.wide.u32 	%rd17, %r1, 4;
	add.s64 	%rd18, %rd15, %rd17;
	ld.global.nc.u32 	%r2, [%rd18];
	add.s64 	%rd19, %rd16, %rd17;
	ld.global.nc.u32 	%r35, [%rd19];
	min.s32 	%r36, %r2, %r35;
	min.s32 	%r37, %r33, %r36;
	setp.lt.s32 	%p4, %r37, 1;
	@%p4 bra 	$L__BB0_30;
	mov.u32 	%r4, %tid.x;
	setp.ge.u32 	%p5, %r4, %r33;
	@%p5 bra 	$L__BB0_5;
	mov.u32 	%r5, %ntid.x;
	mov.u32 	%r39, shraw;
	mov.u32 	%r161, %r4;
$L__BB0_4:
	shl.b32 	%r38, %r161, 2;
	add.s32 	%r40, %r39, %r38;
	mov.b32 	%r41, 0;
	st.shared.u32 	[%r40], %r41;
	add.s32 	%r161, %r161, %r5;
	setp.lt.s32 	%p6, %r161, %r33;
	@%p6 bra 	$L__BB0_4;
$L__BB0_5:
	ld.param.u32 	%r156, [ehlers_itrend_batch_f32_param_3];
	bar.sync 	0;
	mul.lo.s32 	%r8, %r156, %r1;
	setp.ge.u32 	%p7, %r4, %r156;
	@%p7 bra 	$L__BB0_8;
	mov.u32 	%r9, %ntid.x;
	mov.u32 	%r162, %r4;
$L__BB0_7:
	ld.param.u32 	%r157, [ehlers_itrend_batch_f32_param_3];
	add.s32 	%r42, %r162, %r8;
	mul.wide.s32 	%rd20, %r42, 4;
	add.s64 	%rd21, %rd1, %rd20;
	mov.b32 	%r43, 2147483647;
	st.global.u32 	[%rd21], %r43;
	add.s32 	%r162, %r162, %r9;
	setp.lt.s32 	%p8, %r162, %r157;
	@%p8 bra 	$L__BB0_7;
$L__BB0_8:
	bar.sync 	0;
	setp.ne.s32 	%p9, %r4, 0;
	@%p9 bra 	$L__BB0_30;
	mov.b32 	%r163, 0;
	st.local.u32 	[%rd2], %r163;
	st.local.u32 	[%rd2+4], %r163;
	st.local.u32 	[%rd2+8], %r163;
	st.local.u32 	[%rd2+12], %r163;
	st.local.u32 	[%rd2+16], %r163;
	st.local.u32 	[%rd2+20], %r163;
	st.local.u32 	[%rd2+24], %r163;
	st.local.u32 	[%rd3], %r163;
	st.local.u32 	[%rd3+4], %r163;
	st.local.u32 	[%rd3+8], %r163;
	st.local.u32 	[%rd3+12], %r163;
	st.local.u32 	[%rd3+16], %r163;
	st.local.u32 	[%rd3+20], %r163;
	st.local.u32 	[%rd3+24], %r163;
	st.local.u32 	[%rd4], %r163;
	st.local.u32 	[%rd4+4], %r163;
	st.local.u32 	[%rd4+8], %r163;
	st.local.u32 	[%rd4+12], %r163;
	st.local.u32 	[%rd4+16], %r163;
	st.local.u32 	[%rd4+20], %r163;
	st.local.u32 	[%rd4+24], %r163;
	st.local.u32 	[%rd5], %r163;
	st.local.u32 	[%rd5+4], %r163;
	st.local.u32 	[%rd5+8], %r163;
	st.local.u32 	[%rd5+12], %r163;
	st.local.u32 	[%rd5+16], %r163;
	st.local.u32 	[%rd5+20], %r163;
	st.local.u32 	[%rd5+24], %r163;
	mov.f32 	%f223, 0f00000000;
	mov.u32 	%r164, %r163;
	mov.u32 	%r165, %r163;
	mov.f32 	%f224, %f223;
	mov.f32 	%f225, %f223;
	mov.f32 	%f226, %f223;
	mov.f32 	%f227, %f223;
	mov.f32 	%f228, %f223;
	mov.f32 	%f229, %f223;
	mov.f32 	%f230, %f223;
	mov.f32 	%f231, %f223;
$L__BB0_10:
	mov.f32 	%f2, %f230;
	mov.f32 	%f230, %f229;
	ld.param.u64 	%rd54, [ehlers_itrend_batch_f32_param_0];
	cvta.to.global.u64 	%rd22, %rd54;
	mul.wide.u32 	%rd23, %r163, 4;
	add.s64 	%rd6, %rd22, %rd23;
	ld.global.nc.f32 	%f10, [%rd6];
	setp.eq.s32 	%p10, %r163, 0;
	mov.f32 	%f233, 0f00000000;
	mov.f32 	%f232, 0f00000000;
	mov.f32 	%f234, 0f00000000;
	@%p10 bra 	$L__BB0_14;
	ld.global.nc.f32 	%f233, [%rd6+-4];
	setp.eq.s32 	%p11, %r163, 1;
	@%p11 bra 	$L__BB0_14;
	ld.global.nc.f32 	%f232, [%rd6+-8];
	setp.lt.u32 	%p12, %r163, 3;
	@%p12 bra 	$L__BB0_14;
	ld.global.nc.f32 	%f234, [%rd6+-12];
$L__BB0_14:
	fma.rn.f32 	%f51, %f232, 0f40000000, %f234;
	fma.rn.f32 	%f52, %f233, 0f40400000, %f51;
	fma.rn.f32 	%f53, %f10, 0f40800000, %f52;
	mul.f32 	%f54, %f53, 0f3DCCCCCD;
	mul.wide.s32 	%rd24, %r164, 4;
	add.s64 	%rd25, %rd2, %rd24;
	st.local.f32 	[%rd25], %f54;
	add.s32 	%r45, %r164, 7;
	mul.hi.s32 	%r46, %r45, -1840700269;
	add.s32 	%r47, %r46, %r45;
	shr.u32 	%r48, %r47, 31;
	shr.s32 	%r49, %r47, 2;
	add.s32 	%r50, %r49, %r48;
	mul.lo.s32 	%r51, %r50, 7;
	sub.s32 	%r52, %r45, %r51;
	mul.wide.s32 	%rd26, %r52, 4;
	add.s64 	%rd27, %rd2, %rd26;
	ld.local.f32 	%f55, [%rd27];
	add.s32 	%r53, %r164, 5;
	mul.hi.s32 	%r54, %r53, -1840700269;
	add.s32 	%r55, %r54, %r53;
	shr.u32 	%r56, %r55, 31;
	shr.s32 	%r57, %r55, 2;
	add.s32 	%r58, %r57, %r56;
	mul.lo.s32 	%r59, %r58, 7;
	sub.s32 	%r60, %r53, %r59;
	mul.wide.s32 	%rd28, %r60, 4;
	add.s64 	%rd29, %rd2, %rd28;
	ld.local.f32 	%f56, [%rd29];
	add.s32 	%r61, %r164, 3;
	mul.hi.s32 	%r62, %r61, -1840700269;
	add.s32 	%r63, %r62, %r61;
	shr.u32 	%r64, %r63, 31;
	shr.s32 	%r65, %r63, 2;
	add.s32 	%r66, %r65, %r64;
	mul.lo.s32 	%r67, %r66, 7;
	sub.s32 	%r68, %r61, %r67;
	mul.wide.s32 	%rd30, %r68, 4;
	add.s64 	%rd31, %rd2, %rd30;
	ld.local.f32 	%f57, [%rd31];
	add.s32 	%r69, %r164, 1;
	mul.hi.s32 	%r70, %r69, -1840700269;
	add.s32 	%r71, %r70, %r69;
	shr.u32 	%r72, %r71, 31;
	shr.s32 	%r73, %r71, 2;
	add.s32 	%r74, %r73, %r72;
	mul.lo.s32 	%r75, %r74, 7;
	sub.s32 	%r15, %r69, %r75;
	mul.wide.s32 	%rd32, %r15, 4;
	add.s64 	%rd33, %rd2, %rd32;
	ld.local.f32 	%f58, [%rd33];
	mul.f32 	%f59, %f58, 0fBDC50481;
	fma.rn.f32 	%f60, %f57, 0fBF13AFB8, %f59;
	fma.rn.f32 	%f61, %f56, 0f3F13AFB8, %f60;
	fma.rn.f32 	%f62, %f55, 0f3DC50481, %f61;
	fma.rn.f32 	%f63, %f227, 0f3D99999A, 0f3F0A3D71;
	mul.f32 	%f64, %f63, %f62;
	add.s64 	%rd34, %rd3, %rd24;
	st.local.f32 	[%rd34], %f64;
	add.s32 	%r76, %r164, 4;
	mul.hi.s32 	%r77, %r76, -1840700269;
	add.s32 	%r78, %r77, %r76;
	shr.u32 	%r79, %r78, 31;
	shr.s32 	%r80, %r78, 2;
	add.s32 	%r81, %r80, %r79;
	mul.lo.s32 	%r82, %r81, 7;
	sub.s32 	%r83, %r76, %r82;
	mul.wide.s32 	%rd35, %r83, 4;
	add.s64 	%rd36, %rd3, %rd35;
	ld.local.f32 	%f65, [%rd36];
	add.s64 	%rd37, %rd4, %rd24;
	st.local.f32 	[%rd37], %f65;
	add.s64 	%rd38, %rd3, %rd26;
	ld.local.f32 	%f66, [%rd38];
	add.s64 	%rd39, %rd3, %rd28;
	ld.local.f32 	%f67, [%rd39];
	add.s64 	%rd40, %rd3, %rd30;
	ld.local.f32 	%f68, [%rd40];
	add.s64 	%rd41, %rd3, %rd32;
	ld.local.f32 	%f69, [%rd41];
	mul.f32 	%f70, %f69, 0fBDC50481;
	fma.rn.f32 	%f71, %f68, 0fBF13AFB8, %f70;
	fma.rn.f32 	%f72, %f67, 0f3F13AFB8, %f71;
	fma.rn.f32 	%f73, %f66, 0f3DC50481, %f72;
	mul.f32 	%f74, %f63, %f73;
	add.s64 	%rd42, %rd5, %rd24;
	st.local.f32 	[%rd42], %f74;
	add.s64 	%rd43, %rd4, %rd26;
	ld.local.f32 	%f75, [%rd43];
	add.s64 	%rd44, %rd4, %rd28;
	ld.local.f32 	%f76, [%rd44];
	add.s64 	%rd45, %rd4, %rd30;
	ld.local.f32 	%f77, [%rd45];
	add.s64 	%rd46, %rd4, %rd32;
	ld.local.f32 	%f78, [%rd46];
	mul.f32 	%f79, %f78, 0fBDC50481;
	fma.rn.f32 	%f80, %f77, 0fBF13AFB8, %f79;
	fma.rn.f32 	%f81, %f76, 0f3F13AFB8, %f80;
	fma.rn.f32 	%f82, %f75, 0f3DC50481, %f81;
	add.s64 	%rd47, %rd5, %rd26;
	ld.local.f32 	%f83, [%rd47];
	add.s64 	%rd48, %rd5, %rd28;
	ld.local.f32 	%f84, [%rd48];
	add.s64 	%rd49, %rd5, %rd30;
	ld.local.f32 	%f85, [%rd49];
	add.s64 	%rd50, %rd5, %rd32;
	ld.local.f32 	%f86, [%rd50];
	mul.f32 	%f87, %f86, 0fBDC50481;
	fma.rn.f32 	%f88, %f85, 0fBF13AFB8, %f87;
	fma.rn.f32 	%f89, %f84, 0f3F13AFB8, %f88;
	fma.rn.f32 	%f90, %f83, 0f3DC50481, %f89;
	mul.f32 	%f91, %f63, %f90;
	sub.f32 	%f92, %f65, %f91;
	mul.f32 	%f93, %f223, 0f3F4CCCCD;
	fma.rn.f32 	%f17, %f92, 0f3E4CCCCD, %f93;
	fma.rn.f32 	%f94, %f63, %f82, %f74;
	mul.f32 	%f95, %f224, 0f3F4CCCCD;
	fma.rn.f32 	%f18, %f94, 0f3E4CCCCD, %f95;
	mul.f32 	%f96, %f223, %f17;
	fma.rn.f32 	%f97, %f224, %f18, %f96;
	mul.f32 	%f98, %f224, %f17;
	mul.f32 	%f99, %f223, %f18;
	sub.f32 	%f100, %f98, %f99;
	sub.f32 	%f101, %f97, %f225;
	fma.rn.f32 	%f225, %f101, 0f3E4CCCCD, %f225;
	sub.f32 	%f102, %f100, %f226;
	fma.rn.f32 	%f226, %f102, 0f3E4CCCCD, %f226;
	setp.eq.f32 	%p13, %f225, 0f00000000;
	setp.eq.f32 	%p14, %f226, 0f00000000;
	mov.f32 	%f235, 0f00000000;
	or.pred  	%p15, %p13, %p14;
	@%p15 bra 	$L__BB0_16;
	abs.f32 	%f104, %f225;
	abs.f32 	%f105, %f226;
	setp.gt.f32 	%p16, %f105, %f104;
	selp.f32 	%f106, %f105, %f104, %p16;
	selp.f32 	%f107, %f104, %f105, %p16;
	div.rn.f32 	%f108, %f107, %f106;
	mul.f32 	%f109, %f108, %f108;
	fma.rn.f32 	%f110, %f109, 0f3B33710B, 0fBC807748;
	fma.rn.f32 	%f111, %f110, %f109, 0f3D2CDAB2;
	fma.rn.f32 	%f112, %f111, %f109, 0fBD992D10;
	fma.rn.f32 	%f113, %f112, %f109, 0f3DD9EA6C;
	fma.rn.f32 	%f114, %f113, %f109, 0fBE117CB1;
	fma.rn.f32 	%f115, %f114, %f109, 0f3E4CBCE0;
	fma.rn.f32 	%f116, %f115, %f109, 0fBEAAAA7D;
	mul.f32 	%f117, %f109, %f116;
	fma.rn.f32 	%f118, %f117, %f108, %f108;
	neg.f32 	%f119, %f118;
	fma.rn.f32 	%f120, 0f3F6EE581, 0f3FD774EB, %f119;
	selp.f32 	%f121, %f120, %f118, %p16;
	selp.f32 	%f122, 0f3F6EE581, 0f3FEEE581, %p16;
	selp.f32 	%f123, %f118, %f119, %p16;
	mov.b32 	%r84, %f225;
	fma.rn.f32 	%f124, %f122, 0f3FD774EB, %f123;
	setp.lt.s32 	%p17, %r84, 0;
	selp.f32 	%f125, %f124, %f121, %p17;
	add.f32 	%f126, %f104, %f105;
	setp.eq.f32 	%p18, %f106, 0f00000000;
	selp.f32 	%f127, 0f40490FDB, 0f00000000, %p17;
	setp.eq.f32 	%p19, %f104, %f105;
	selp.f32 	%f128, 0f4016CBE4, 0f3F490FDB, %p17;
	selp.f32 	%f129, %f128, %f125, %p19;
	selp.f32 	%f130, %f127, %f129, %p18;
	abs.f32 	%f131, %f126;
	setp.nan.f32 	%p20, %f131, %f131;
	copysign.f32 	%f132, %f226, %f130;
	selp.f32 	%f133, %f126, %f132, %p20;
	mov.f32 	%f134, 0f40C90FDB;
	div.rn.f32 	%f235, %f134, %f133;
$L__BB0_16:
	mul.f32 	%f137, %f227, 0f3FC00000;
	setp.gt.f32 	%p21, %f235, %f137;
	selp.f32 	%f138, %f137, %f235, %p21;
	mul.f32 	%f139, %f227, 0f3F2B851F;
	setp.lt.f32 	%p22, %f138, %f139;
	selp.f32 	%f140, %f139, %f138, %p22;
	setp.lt.f32 	%p23, %f140, 0f40C00000;
	setp.gt.f32 	%p24, %f140, 0f42480000;
	selp.f32 	%f141, 0f42480000, %f140, %p24;
	selp.f32 	%f142, 0f40C00000, %f141, %p23;
	sub.f32 	%f143, %f142, %f227;
	fma.rn.f32 	%f227, %f143, 0f3E4CCCCD, %f227;
	sub.f32 	%f144, %f227, %f228;
	fma.rn.f32 	%f228, %f144, 0f3EA8F5C3, %f228;
	add.f32 	%f145, %f228, 0f3F000000;
	cvt.rmi.f32.f32 	%f146, %f145;
	cvt.rzi.s32.f32 	%r85, %f146;
	max.s32 	%r86, %r85, 1;
	min.s32 	%r16, %r86, %r35;
	shl.b32 	%r87, %r165, 2;
	mov.u32 	%r88, shraw;
	add.s32 	%r89, %r88, %r87;
	st.shared.f32 	[%r89], %f10;
	add.s32 	%r90, %r165, 1;
	setp.lt.s32 	%p25, %r90, %r35;
	selp.b32 	%r165, %r90, 0, %p25;
	and.b32  	%r18, %r16, 7;
	setp.lt.u32 	%p26, %r16, 8;
	mov.f32 	%f239, 0f00000000;
	mov.u32 	%r168, %r165;
	mov.f32 	%f247, %f239;
	@%p26 bra 	$L__BB0_19;
	and.b32  	%r91, %r16, 2147483640;
	neg.s32 	%r166, %r91;
	mov.f32 	%f239, 0f00000000;
	mov.u32 	%r168, %r165;
$L__BB0_18:
	.pragma "nounroll";
	setp.eq.s32 	%p27, %r168, 0;
	selp.b32 	%r92, %r35, %r168, %p27;
	add.s32 	%r93, %r92, -1;
	shl.b32 	%r94, %r92, 2;
	mov.u32 	%r95, shraw;
	add.s32 	%r96, %r95, %r94;
	ld.shared.f32 	%f148, [%r96+-4];
	sub.f32 	%f149, %f148, %f239;
	add.f32 	%f150, %f247, %f149;
	sub.f32 	%f151, %f150, %f247;
	sub.f32 	%f152, %f151, %f149;
	setp.eq.s32 	%p28, %r93, 0;
	selp.b32 	%r97, %r35, %r93, %p28;
	add.s32 	%r98, %r97, -1;
	shl.b32 	%r99, %r97, 2;
	add.s32 	%r100, %r95, %r99;
	ld.shared.f32 	%f153, [%r100+-4];
	sub.f32 	%f154, %f153, %f152;
	add.f32 	%f155, %f150, %f154;
	sub.f32 	%f156, %f155, %f150;
	sub.f32 	%f157, %f156, %f154;
	setp.eq.s32 	%p29, %r98, 0;
	selp.b32 	%r101, %r35, %r98, %p29;
	add.s32 	%r102, %r101, -1;
	shl.b32 	%r103, %r101, 2;
	add.s32 	%r104, %r95, %r103;
	ld.shared.f32 	%f158, [%r104+-4];
	sub.f32 	%f159, %f158, %f157;
	add.f32 	%f160, %f155, %f159;
	sub.f32 	%f161, %f160, %f155;
	sub.f32 	%f162, %f161, %f159;
	setp.eq.s32 	%p30, %r102, 0;
	selp.b32 	%r105, %r35, %r102, %p30;
	add.s32 	%r106, %r105, -1;
	shl.b32 	%r107, %r105, 2;
	add.s32 	%r108, %r95, %r107;
	ld.shared.f32 	%f163, [%r108+-4];
	sub.f32 	%f164, %f163, %f162;
	add.f32 	%f165, %f160, %f164;
	sub.f32 	%f166, %f165, %f160;
	sub.f32 	%f167, %f166, %f164;
	setp.eq.s32 	%p31, %r106, 0;
	selp.b32 	%r109, %r35, %r106, %p31;
	add.s32 	%r110, %r109, -1;
	shl.b32 	%r111, %r109, 2;
	add.s32 	%r112, %r95, %r111;
	ld.shared.f32 	%f168, [%r112+-4];
	sub.f32 	%f169, %f168, %f167;
	add.f32 	%f170, %f165, %f169;
	sub.f32 	%f171, %f170, %f165;
	sub.f32 	%f172, %f171, %f169;
	setp.eq.s32 	%p32, %r110, 0;
	selp.b32 	%r113, %r35, %r110, %p32;
	add.s32 	%r114, %r113, -1;
	shl.b32 	%r115, %r113, 2;
	add.s32 	%r116, %r95, %r115;
	ld.shared.f32 	%f173, [%r116+-4];
	sub.f32 	%f174, %f173, %f172;
	add.f32 	%f175, %f170, %f174;
	sub.f32 	%f176, %f175, %f170;
	sub.f32 	%f177, %f176, %f174;
	setp.eq.s32 	%p33, %r114, 0;
	selp.b32 	%r117, %r35, %r114, %p33;
	add.s32 	%r118, %r117, -1;
	shl.b32 	%r119, %r117, 2;
	add.s32 	%r120, %r95, %r119;
	ld.shared.f32 	%f178, [%r120+-4];
	sub.f32 	%f179, %f178, %f177;
	add.f32 	%f180, %f175, %f179;
	sub.f32 	%f181, %f180, %f175;
	sub.f32 	%f182, %f181, %f179;
	setp.eq.s32 	%p34, %r118, 0;
	selp.b32 	%r121, %r35, %r118, %p34;
	add.s32 	%r168, %r121, -1;
	shl.b32 	%r122, %r121, 2;
	add.s32 	%r123, %r95, %r122;
	ld.shared.f32 	%f183, [%r123+-4];
	sub.f32 	%f184, %f183, %f182;
	add.f32 	%f247, %f180, %f184;
	sub.f32 	%f185, %f247, %f180;
	sub.f32 	%f239, %f185, %f184;
	add.s32 	%r166, %r166, 8;
	setp.ne.s32 	%p35, %r166, 0;
	@%p35 bra 	$L__BB0_18;
$L__BB0_19:
	setp.eq.s32 	%p36, %r18, 0;
	@%p36 bra 	$L__BB0_27;
	and.b32  	%r25, %r16, 3;
	setp.lt.u32 	%p37, %r18, 4;
	@%p37 bra 	$L__BB0_22;
	setp.eq.s32 	%p38, %r168, 0;
	selp.b32 	%r124, %r35, %r168, %p38;
	add.s32 	%r125, %r124, -1;
	shl.b32 	%r126, %r124, 2;
	mov.u32 	%r127, shraw;
	add.s32 	%r128, %r127, %r126;
	ld.shared.f32 	%f187, [%r128+-4];
	sub.f32 	%f188, %f187, %f239;
	add.f32 	%f189, %f247, %f188;
	sub.f32 	%f190, %f189, %f247;
	sub.f32 	%f191, %f190, %f188;
	setp.eq.s32 	%p39, %r125, 0;
	selp.b32 	%r129, %r35, %r125, %p39;
	add.s32 	%r130, %r129, -1;
	shl.b32 	%r131, %r129, 2;
	add.s32 	%r132, %r127, %r131;
	ld.shared.f32 	%f192, [%r132+-4];
	sub.f32 	%f193, %f192, %f191;
	add.f32 	%f194, %f189, %f193;
	sub.f32 	%f195, %f194, %f189;
	sub.f32 	%f196, %f195, %f193;
	setp.eq.s32 	%p40, %r130, 0;
	selp.b32 	%r133, %r35, %r130, %p40;
	add.s32 	%r134, %r133, -1;
	shl.b32 	%r135, %r133, 2;
	add.s32 	%r136, %r127, %r135;
	ld.shared.f32 	%f197, [%r136+-4];
	sub.f32 	%f198, %f197, %f196;
	add.f32 	%f199, %f194, %f198;
	sub.f32 	%f200, %f199, %f194;
	sub.f32 	%f201, %f200, %f198;
	setp.eq.s32 	%p41, %r134, 0;
	selp.b32 	%r137, %r35, %r134, %p41;
	add.s32 	%r168, %r137, -1;
	shl.b32 	%r138, %r137, 2;
	add.s32 	%r139, %r127, %r138;
	ld.shared.f32 	%f202, [%r139+-4];
	sub.f32 	%f203, %f202, %f201;
	add.f32 	%f247, %f199, %f203;
	sub.f32 	%f204, %f247, %f199;
	sub.f32 	%f239, %f204, %f203;
$L__BB0_22:
	setp.eq.s32 	%p42, %r25, 0;
	@%p42 bra 	$L__BB0_27;
	setp.eq.s32 	%p43, %r25, 1;
	@%p43 bra 	$L__BB0_25;
	setp.eq.s32 	%p44, %r168, 0;
	selp.b32 	%r140, %r35, %r168, %p44;
	add.s32 	%r141, %r140, -1;
	shl.b32 	%r142, %r140, 2;
	mov.u32 	%r143, shraw;
	add.s32 	%r144, %r143, %r142;
	ld.shared.f32 	%f206, [%r144+-4];
	sub.f32 	%f207, %f206, %f239;
	add.f32 	%f208, %f247, %f207;
	sub.f32 	%f209, %f208, %f247;
	sub.f32 	%f210, %f209, %f207;
	setp.eq.s32 	%p45, %r141, 0;
	selp.b32 	%r145, %r35, %r141, %p45;
	add.s32 	%r168, %r145, -1;
	shl.b32 	%r146, %r145, 2;
	add.s32 	%r147, %r143, %r146;
	ld.shared.f32 	%f211, [%r147+-4];
	sub.f32 	%f212, %f211, %f210;
	add.f32 	%f247, %f208, %f212;
	sub.f32 	%f213, %f247, %f208;
	sub.f32 	%f239, %f213, %f212;
$L__BB0_25:
	and.b32  	%r148, %r16, 1;
	setp.eq.b32 	%p46, %r148, 1;
	not.pred 	%p47, %p46;
	@%p47 bra 	$L__BB0_27;
	setp.eq.s32 	%p48, %r168, 0;
	selp.b32 	%r149, %r35, %r168, %p48;
	shl.b32 	%r150, %r149, 2;
	mov.u32 	%r151, shraw;
	add.s32 	%r152, %r151, %r150;
	ld.shared.f32 	%f214, [%r152+-4];
	sub.f32 	%f215, %f214, %f239;
	add.f32 	%f247, %f247, %f215;
$L__BB0_27:
	ld.param.u32 	%r160, [ehlers_itrend_batch_f32_param_4];
	cvt.rn.f32.s32 	%f216, %r16;
	div.rn.f32 	%f229, %f247, %f216;
	setp.lt.s32 	%p49, %r163, %r2;
	fma.rn.f32 	%f217, %f2, 0f40000000, %f231;
	fma.rn.f32 	%f218, %f230, 0f40400000, %f217;
	fma.rn.f32 	%f219, %f229, 0f40800000, %f218;
	mul.f32 	%f220, %f219, 0f3DCCCCCD;
	selp.f32 	%f45, %f10, %f220, %p49;
	add.s32 	%r153, %r2, %r160;
	setp.lt.s32 	%p50, %r163, %r153;
	@%p50 bra 	$L__BB0_29;
	ld.param.u64 	%rd55, [ehlers_itrend_batch_f32_param_7];
	ld.param.u32 	%r158, [ehlers_itrend_batch_f32_param_3];
	mov.u32 	%r154, %ctaid.x;
	mad.lo.s32 	%r155, %r158, %r154, %r163;
	cvta.to.global.u64 	%rd51, %rd55;
	mul.wide.u32 	%rd52, %r155, 4;
	add.s64 	%rd53, %rd51, %rd52;
	st.global.f32 	[%rd53], %f45;
$L__BB0_29:
	ld.param.u32 	%r159, [ehlers_itrend_batch_f32_param_3];
	add.s32 	%r163, %r163, 1;
	setp.ne.s32 	%p51, %r163, %r159;
	mov.u32 	%r164, %r15;
	mov.f32 	%f223, %f17;
	mov.f32 	%f224, %f18;
	mov.f32 	%f231, %f2;
	@%p51 bra 	$L__BB0_10;
$L__BB0_30:
	ret;

}
	// .globl	ehlers_itrend_many_series_one_param_f32
.visible .entry ehlers_itrend_many_series_one_param_f32(
	.param .u64 .ptr .align 1 ehlers_itrend_many_series_one_param_f32_param_0,
	.param .u64 .ptr .align 1 ehlers_itrend_many_series_one_param_f32_param_1,
	.param .u32 ehlers_itrend_many_series_one_param_f32_param_2,
	.param .u32 ehlers_itrend_many_series_one_param_f32_param_3,
	.param .u32 ehlers_itrend_many_series_one_param_f32_param_4,
	.param .u32 ehlers_itrend_many_series_one_param_f32_param_5,
	.param .u64 .ptr .align 1 ehlers_itrend_many_series_one_param_f32_param_6
)
{
	.local .align 4 .b8 	__local_depot1[112];
	.reg .b64 	%SP;
	.reg .b64 	%SPL;
	.reg .pred 	%p<52>;
	.reg .b32 	%r<168>;
	.reg .b32 	%f<248>;
	.reg .b64 	%rd<58>;

	mov.u64 	%SPL, __local_depot1;
	ld.param.u64 	%rd9, [ehlers_itrend_many_series_one_param_f32_param_0];
	ld.param.u64 	%rd7, [ehlers_itrend_many_series_one_param_f32_param_1];
	ld.param.u32 	%r33, [ehlers_itrend_many_series_one_param_f32_param_2];
	ld.param.u32 	%r34, [ehlers_itrend_many_series_one_param_f32_param_3];
	ld.param.u32 	%r35, [ehlers_itrend_many_series_one_param_f32_param_4];
	ld.param.u32 	%r36, [ehlers_itrend_many_series_one_param_f32_param_5];
	ld.param.u64 	%rd8, [ehlers_itrend_many_series_one_param_f32_param_6];
	cvta.to.global.u64 	%rd1, %rd8;
	cvta.to.global.u64 	%rd2, %rd9;
	add.u64 	%rd3, %SPL, 0;
	add.u64 	%rd4, %SPL, 28;
	add.u64 	%rd5, %SPL, 56;
	add.u64 	%rd6, %SPL, 84;
	mov.u32 	%r1, %ctaid.x;
	setp.ge.s32 	%p1, %r1, %r33;
	setp.lt.s32 	%p2, %r34, 1;
	or.pred  	%p3, %p1, %p2;
	@%p3 bra 	$L__BB1_30;
	min.s32 	%r37, %r35, %r36;
	setp.lt.s32 	%p4, %r37, 1;
	@%p4 bra 	$L__BB1_30;
	mov.u32 	%r2, %tid.x;
	setp.ge.u32 	%p5, %r2, %r36;
	@%p5 bra 	$L__BB1_5;
	mov.u32 	%r3, %ntid.x;
	mov.u32 	%r39, shraw;
	mov.u32 	%r158, %r2;
$L__BB1_4:
	shl.b32 	%r38, %r158, 2;
	add.s32 	%r40, %r39, %r38;
	mov.b32 	%r41, 0;
	st.shared.u32 	[%r40], %r41;
	add.s32 	%r158, %r158, %r3;
	setp.lt.s32 	%p6, %r158, %r36;
	@%p6 bra 	$L__BB1_4;
$L__BB1_5:
	bar.sync 	0;
	setp.ge.u32 	%p7, %r2, %r34;
	@%p7 bra 	$L__BB1_8;
	mov.u32 	%r6, %ntid.x;
	mov.u32 	%r159, %r2;
$L__BB1_7:
	mad.lo.s32 	%r42, %r159, %r33, %r1;
	mul.wide.s32 	%rd14, %r42, 4;
	add.s64 	%rd15, %rd1, %rd14;
	mov.b32 	%r43, 2147483647;
	st.global.u32 	[%rd15], %r43;
	add.s32 	%r159, %r159, %r6;
	setp.lt.s32 	%p8, %r159, %r34;
	@%p8 bra 	$L__BB1_7;
$L__BB1_8:
	bar.sync 	0;
	setp.ne.s32 	%p9, %r2, 0;
	@%p9 bra 	$L__BB1_30;
	mov.b32 	%r160, 0;
	st.local.u32 	[%rd3], %r160;
	st.local.u32 	[%rd3+4], %r160;
	st.local.u32 	[%rd3+8], %r160;
	st.local.u32 	[%rd3+12], %r160;
	st.local.u32 	[%rd3+16], %r160;
	st.local.u32 	[%rd3+20], %r160;
	st.local.u32 	[%rd3+24], %r160;
	st.local.u32 	[%rd4], %r160;
	st.local.u32 	[%rd4+4], %r160;
	st.local.u32 	[%rd4+8], %r160;
	st.local.u32 	[%rd4+12], %r160;
	st.local.u32 	[%rd4+16], %r160;
	st.local.u32 	[%rd4+20], %r160;
	st.local.u32 	[%rd4+24], %r160;
	st.local.u32 	[%rd5], %r160;
	st.local.u32 	[%rd5+4], %r160;
	st.local.u32 	[%rd5+8], %r160;
	st.local.u32 	[%rd5+12], %r160;
	st.local.u32 	[%rd5+16], %r160;
	st.local.u32 	[%rd5+20], %r160;
	st.local.u32 	[%rd5+24], %r160;
	st.local.u32 	[%rd6], %r160;
	st.local.u32 	[%rd6+4], %r160;
	st.local.u32 	[%rd6+8], %r160;
	st.local.u32 	[%rd6+12], %r160;
	st.local.u32 	[%rd6+16], %r160;
	st.local.u32 	[%rd6+20], %r160;
	st.local.u32 	[%rd6+24], %r160;
	cvta.to.global.u64 	%rd16, %rd7;
	mul.wide.u32 	%rd17, %r1, 4;
	add.s64 	%rd18, %rd16, %rd17;
	ld.global.nc.u32 	%r45, [%rd18];
	add.s32 	%r9, %r45, %r35;
	mov.f32 	%f223, 0f00000000;
	mov.u32 	%r161, %r160;
	mov.f32 	%f224, %f223;
	mov.f32 	%f225, %f223;
	mov.f32 	%f226, %f223;
	mov.f32 	%f227, %f223;
	mov.f32 	%f228, %f223;
	mov.f32 	%f229, %f223;
	mov.f32 	%f230, %f223;
	mov.f32 	%f231, %f223;
	mov.u32 	%r162, %r160;
$L__BB1_10:
	mov.f32 	%f8, %f230;
	mov.f32 	%f230, %f229;
	mul.lo.s32 	%r13, %r160, %r33;
	add.s32 	%r14, %r13, %r1;
	mul.wide.s32 	%rd19, %r14, 4;
	add.s64 	%rd20, %rd2, %rd19;
	ld.global.nc.f32 	%f10, [%rd20];
	setp.eq.s32 	%p10, %r160, 0;
	mov.f32 	%f233, 0f00000000;
	mov.f32 	%f232, 0f00000000;
	mov.f32 	%f234, 0f00000000;
	@%p10 bra 	$L__BB1_14;
	sub.s32 	%r15, %r13, %r33;
	add.s32 	%r46, %r15, %r1;
	mul.wide.s32 	%rd21, %r46, 4;
	add.s64 	%rd22, %rd2, %rd21;
	ld.global.nc.f32 	%f233, [%rd22];
	setp.eq.s32 	%p11, %r160, 1;
	@%p11 bra 	$L__BB1_14;
	sub.s32 	%r16, %r15, %r33;
	add.s32 	%r47, %r16, %r1;
	mul.wide.s32 	%rd23, %r47, 4;
	add.s64 	%rd24, %rd2, %rd23;
	ld.global.nc.f32 	%f232, [%rd24];
	setp.lt.u32 	%p12, %r160, 3;
	@%p12 bra 	$L__BB1_14;
	sub.s32 	%r48, %r16, %r33;
	add.s32 	%r49, %r48, %r1;
	mul.wide.s32 	%rd25, %r49, 4;
	add.s64 	%rd26, %rd2, %rd25;
	ld.global.nc.f32 	%f234, [%rd26];
$L__BB1_14:
	fma.rn.f32 	%f51, %f232, 0f40000000, %f234;
	fma.rn.f32 	%f52, %f233, 0f40400000, %f51;
	fma.rn.f32 	%f53, %f10, 0f40800000, %f52;
	mul.f32 	%f54, %f53, 0f3DCCCCCD;
	mul.wide.s32 	%rd27, %r161, 4;
	add.s64 	%rd28, %rd3, %rd27;
	st.local.f32 	[%rd28], %f54;
	add.s32 	%r50, %r161, 7;
	mul.hi.s32 	%r51, %r50, -1840700269;
	add.s32 	%r52, %r51, %r50;
	shr.u32 	%r53, %r52, 31;
	shr.s32 	%r54, %r52, 2;
	add.s32 	%r55, %r54, %r53;
	mul.lo.s32 	%r56, %r55, 7;
	sub.s32 	%r57, %r50, %r56;
	mul.wide.s32 	%rd29, %r57, 4;
	add.s64 	%rd30, %rd3, %rd29;
	ld.local.f32 	%f55, [%rd30];
	add.s32 	%r58, %r161, 5;
	mul.hi.s32 	%r59, %r58, -1840700269;
	add.s32 	%r60, %r59, %r58;
	shr.u32 	%r61, %r60, 31;
	shr.s32 	%r62, %r60, 2;
	add.s32 	%r63, %r62, %r61;
	mul.lo.s32 	%r64, %r63, 7;
	sub.s32 	%r65, %r58, %r64;
	mul.wide.s32 	%rd31, %r65, 4;
	add.s64 	%rd32, %rd3, %rd31;
	ld.local.f32 	%f56, [%rd32];
	add.s32 	%r66, %r161, 3;
	mul.hi.s32 	%r67, %r66, -1840700269;
	add.s32 	%r68, %r67, %r66;
	shr.u32 	%r69, %r68, 31;
	shr.s32 	%r70, %r68, 2;
	add.s32 	%r71, %r70, %r69;
	mul.lo.s32 	%r72, %r71, 7;
	sub.s32 	%r73, %r66, %r72;
	mul.wide.s32 	%rd33, %r73, 4;
	add.s64 	%rd34, %rd3, %rd33;
	ld.local.f32 	%f57, [%rd34];
	add.s32 	%r74, %r161, 1;
	mul.hi.s32 	%r75, %r74, -1840700269;
	add.s32 	%r76, %r75, %r74;
	shr.u32 	%r77, %r76, 31;
	shr.s32 	%r78, %r76, 2;
	add.s32 	%r79, %r78, %r77;
	mul.lo.s32 	%r80, %r79, 7;
	sub.s32 	%r17, %r74, %r80;
	mul.wide.s32 	%rd35, %r17, 4;
	add.s64 	%rd36, %rd3, %rd35;
	ld.local.f32 	%f58, [%rd36];
	mul.f32 	%f59, %f58, 0fBDC50481;
	fma.rn.f32 	%f60, %f57, 0fBF13AFB8, %f59;
	fma.rn.f32 	%f61, %f56, 0f3F13AFB8, %f60;
	fma.rn.f32 	%f62, %f55, 0f3DC50481, %f61;
	fma.rn.f32 	%f63, %f227, 0f3D99999A, 0f3F0A3D71;
	mul.f32 	%f64, %f63, %f62;
	add.s64 	%rd37, %rd4, %rd27;
	st.local.f32 	[%rd37], %f64;
	add.s32 	%r81, %r161, 4;
	mul.hi.s32 	%r82, %r81, -1840700269;
	add.s32 	%r83, %r82, %r81;
	shr.u32 	%r84, %r83, 31;
	shr.s32 	%r85, %r83, 2;
	add.s32 	%r86, %r85, %r84;
	mul.lo.s32 	%r87, %r86, 7;
	sub.s32 	%r88, %r81, %r87;
	mul.wide.s32 	%rd38, %r88, 4;
	add.s64 	%rd39, %rd4, %rd38;
	ld.local.f32 	%f65, [%rd39];
	add.s64 	%rd40, %rd5, %rd27;
	st.local.f32 	[%rd40], %f65;
	add.s64 	%rd41, %rd4, %rd29;
	ld.local.f32 	%f66, [%rd41];
	add.s64 	%rd42, %rd4, %rd31;
	ld.local.f32 	%f67, [%rd42];
	add.s64 	%rd43, %rd4, %rd33;
	ld.local.f32 	%f68, [%rd43];
	add.s64 	%rd44, %rd4, %rd35;
	ld.local.f32 	%f69, [%rd44];
	mul.f32 	%f70, %f69, 0fBDC50481;
	fma.rn.f32 	%f71, %f68, 0fBF13AFB8, %f70;
	fma.rn.f32 	%f72, %f67, 0f3F13AFB8, %f71;
	fma.rn.f32 	%f73, %f66, 0f3DC50481, %f72;
	mul.f32 	%f74, %f63, %f73;
	add.s64 	%rd45, %rd6, %rd27;
	st.local.f32 	[%rd45], %f74;
	add.s64 	%rd46, %rd5, %rd29;
	ld.local.f32 	%f75, [%rd46];
	add.s64 	%rd47, %rd5, %rd31;
	ld.local.f32 	%f76, [%rd47];
	add.s64 	%rd48, %rd5, %rd33;
	ld.local.f32 	%f77, [%rd48];
	add.s64 	%rd49, %rd5, %rd35;
	ld.local.f32 	%f78, [%rd49];
	mul.f32 	%f79, %f78, 0fBDC50481;
	fma.rn.f32 	%f80, %f77, 0fBF13AFB8, %f79;
	fma.rn.f32 	%f81, %f76, 0f3F13AFB8, %f80;
	fma.rn.f32 	%f82, %f75, 0f3DC50481, %f81;
	add.s64 	%rd50, %rd6, %rd29;
	ld.local.f32 	%f83, [%rd50];
	add.s64 	%rd51, %rd6, %rd31;
	ld.local.f32 	%f84, [%rd51];
	add.s64 	%rd52, %rd6, %rd33;
	ld.local.f32 	%f85, [%rd52];
	add.s64 	%rd53, %rd6, %rd35;
	ld.local.f32 	%f86, [%rd53];
	mul.f32 	%f87, %f86, 0fBDC50481;
	fma.rn.f32 	%f88, %f85, 0fBF13AFB8, %f87;
	fma.rn.f32 	%f89, %f84, 0f3F13AFB8, %f88;
	fma.rn.f32 	%f90, %f83, 0f3DC50481, %f89;
	mul.f32 	%f91, %f63, %f90;
	sub.f32 	%f92, %f65, %f91;
	mul.f32 	%f93, %f223, 0f3F4CCCCD;
	fma.rn.f32 	%f17, %f92, 0f3E4CCCCD, %f93;
	fma.rn.f32 	%f94, %f63, %f82, %f74;
	mul.f32 	%f95, %f224, 0f3F4CCCCD;
	fma.rn.f32 	%f18, %f94, 0f3E4CCCCD, %f95;
	mul.f32 	%f96, %f223, %f17;
	fma.rn.f32 	%f97, %f224, %f18, %f96;
	mul.f32 	%f98, %f224, %f17;
	mul.f32 	%f99, %f223, %f18;
	sub.f32 	%f100, %f98, %f99;
	sub.f32 	%f101, %f97, %f225;
	fma.rn.f32 	%f225, %f101, 0f3E4CCCCD, %f225;
	sub.f32 	%f102, %f100, %f226;
	fma.rn.f32 	%f226, %f102, 0f3E4CCCCD, %f226;
	setp.eq.f32 	%p13, %f225, 0f00000000;
	setp.eq.f32 	%p14, %f226, 0f00000000;
	mov.f32 	%f235, 0f00000000;
	or.pred  	%p15, %p13, %p14;
	@%p15 bra 	$L__BB1_16;
	abs.f32 	%f104, %f225;
	abs.f32 	%f105, %f226;
	setp.gt.f32 	%p16, %f105, %f104;
	selp.f32 	%f106, %f105, %f104, %p16;
	selp.f32 	%f107, %f104, %f105, %p16;
	div.rn.f32 	%f108, %f107, %f106;
	mul.f32 	%f109, %f108, %f108;
	fma.rn.f32 	%f110, %f109, 0f3B33710B, 0fBC807748;
	fma.rn.f32 	%f111, %f110, %f109, 0f3D2CDAB2;
	fma.rn.f32 	%f112, %f111, %f109, 0fBD992D10;
	fma.rn.f32 	%f113, %f112, %f109, 0f3DD9EA6C;
	fma.rn.f32 	%f114, %f113, %f109, 0fBE117CB1;
	fma.rn.f32 	%f115, %f114, %f109, 0f3E4CBCE0;
	fma.rn.f32 	%f116, %f115, %f109, 0fBEAAAA7D;
	mul.f32 	%f117, %f109, %f116;
	fma.rn.f32 	%f118, %f117, %f108, %f108;
	neg.f32 	%f119, %f118;
	fma.rn.f32 	%f120, 0f3F6EE581, 0f3FD774EB, %f119;
	selp.f32 	%f121, %f120, %f118, %p16;
	selp.f32 	%f122, 0f3F6EE581, 0f3FEEE581, %p16;
	selp.f32 	%f123, %f118, %f119, %p16;
	mov.b32 	%r89, %f225;
	fma.rn.f32 	%f124, %f122, 0f3FD774EB, %f123;
	setp.lt.s32 	%p17, %r89, 0;
	selp.f32 	%f125, %f124, %f121, %p17;
	add.f32 	%f126, %f104, %f105;
	setp.eq.f32 	%p18, %f106, 0f00000000;
	selp.f32 	%f127, 0f40490FDB, 0f00000000, %p17;
	setp.eq.f32 	%p19, %f104, %f105;
	selp.f32 	%f128, 0f4016CBE4, 0f3F490FDB, %p17;
	selp.f32 	%f129, %f128, %f125, %p19;
	selp.f32 	%f130, %f127, %f129, %p18;
	abs.f32 	%f131, %f126;
	setp.nan.f32 	%p20, %f131, %f131;
	copysign.f32 	%f132, %f226, %f130;
	selp.f32 	%f133, %f126, %f132, %p20;
	mov.f32 	%f134, 0f40C90FDB;
	div.rn.f32 	%f235, %f134, %f133;
$L__BB1_16:
	mul.f32 	%f137, %f227, 0f3FC00000;
	setp.gt.f32 	%p21, %f235, %f137;
	selp.f32 	%f138, %f137, %f235, %p21;
	mul.f32 	%f139, %f227, 0f3F2B851F;
	setp.lt.f32 	%p22, %f138, %f139;
	selp.f32 	%f140, %f139, %f138, %p22;
	setp.lt.f32 	%p23, %f140, 0f40C00000;
	setp.gt.f32 	%p24, %f140, 0f42480000;
	selp.f32 	%f141, 0f42480000, %f140, %p24;
	selp.f32 	%f142, 0f40C00000, %f141, %p23;
	sub.f32 	%f143, %f142, %f227;
	fma.rn.f32 	%f227, %f143, 0f3E4CCCCD, %f227;
	sub.f32 	%f144, %f227, %f228;
	fma.rn.f32 	%f228, %f144, 0f3EA8F5C3, %f228;
	add.f32 	%f145, %f228, 0f3F000000;
	cvt.rmi.f32.f32 	%f146, %f145;
	cvt.rzi.s32.f32 	%r90, %f146;
	max.s32 	%r91, %r90, 1;
	min.s32 	%r18, %r91, %r36;
	shl.b32 	%r92, %r162, 2;
	mov.u32 	%r93, shraw;
	add.s32 	%r94, %r93, %r92;
	st.shared.f32 	[%r94], %f10;
	add.s32 	%r95, %r162, 1;
	setp.lt.s32 	%p25, %r95, %r36;
	selp.b32 	%r162, %r95, 0, %p25;
	and.b32  	%r20, %r18, 7;
	setp.lt.u32 	%p26, %r18, 8;
	mov.f32 	%f239, 0f00000000;
	mov.u32 	%r165, %r162;
	mov.f32 	%f247, %f239;
	@%p26 bra 	$L__BB1_19;
	and.b32  	%r96, %r18, 2147483640;
	neg.s32 	%r163, %r96;
	mov.f32 	%f239, 0f00000000;
	mov.u32 	%r165, %r162;
$L__BB1_18:
	.pragma "nounroll";
	setp.eq.s32 	%p27, %r165, 0;
	selp.b32 	%r97, %r36, %r165, %p27;
	add.s32 	%r98, %r97, -1;
	shl.b32 	%r99, %r97, 2;
	add.s32 	%r101, %r93, %r99;
	ld.shared.f32 	%f148, [%r101+-4];
	sub.f32 	%f149, %f148, %f239;
	add.f32 	%f150, %f247, %f149;
	sub.f32 	%f151, %f150, %f247;
	sub.f32 	%f152, %f151, %f149;
	setp.eq.s32 	%p28, %r98, 0;
	selp.b32 	%r102, %r36, %r98, %p28;
	add.s32 	%r103, %r102, -1;
	shl.b32 	%r104, %r102, 2;
	add.s32 	%r105, %r93, %r104;
	ld.shared.f32 	%f153, [%r105+-4];
	sub.f32 	%f154, %f153, %f152;
	add.f32 	%f155, %f150, %f154;
	sub.f32 	%f156, %f155, %f150;
	sub.f32 	%f157, %f156, %f154;
	setp.eq.s32 	%p29, %r103, 0;
	selp.b32 	%r106, %r36, %r103, %p29;
	add.s32 	%r107, %r106, -1;
	shl.b32 	%r108, %r106, 2;
	add.s32 	%r109, %r93, %r108;
	ld.shared.f32 	%f158, [%r109+-4];
	sub.f32 	%f159, %f158, %f157;
	add.f32 	%f160, %f155, %f159;
	sub.f32 	%f161, %f160, %f155;
	sub.f32 	%f162, %f161, %f159;
	setp.eq.s32 	%p30, %r107, 0;
	selp.b32 	%r110, %r36, %r107, %p30;
	add.s32 	%r111, %r110, -1;
	shl.b32 	%r112, %r110, 2;
	add.s32 	%r113, %r93, %r112;
	ld.shared.f32 	%f163, [%r113+-4];
	sub.f32 	%f164, %f163, %f162;
	add.f32 	%f165, %f160, %f164;
	sub.f32 	%f166, %f165, %f160;
	sub.f32 	%f167, %f166, %f164;
	setp.eq.s32 	%p31, %r111, 0;
	selp.b32 	%r114, %r36, %r111, %p31;
	add.s32 	%r115, %r114, -1;
	shl.b32 	%r116, %r114, 2;
	add.s32 	%r117, %r93, %r116;
	ld.shared.f32 	%f168, [%r117+-4];
	sub.f32 	%f169, %f168, %f167;
	add.f32 	%f170, %f165, %f169;
	sub.f32 	%f171, %f170, %f165;
	sub.f32 	%f172, %f171, %f169;
	setp.eq.s32 	%p32, %r115, 0;
	selp.b32 	%r118, %r36, %r115, %p32;
	add.s32 	%r119, %r118, -1;
	shl.b32 	%r120, %r118, 2;
	add.s32 	%r121, %r93, %r120;
	ld.shared.f32 	%f173, [%r121+-4];
	sub.f32 	%f174, %f173, %f172;
	add.f32 	%f175, %f170, %f174;
	sub.f32 	%f176, %f175, %f170;
	sub.f32 	%f177, %f176, %f174;
	setp.eq.s32 	%p33, %r119, 0;
	selp.b32 	%r122, %r36, %r119, %p33;
	add.s32 	%r123, %r122, -1;
	shl.b32 	%r124, %r122, 2;
	add.s32 	%r125, %r93, %r124;
	ld.shared.f32 	%f178, [%r125+-4];
	sub.f32 	%f179, %f178, %f177;
	add.f32 	%f180, %f175, %f179;
	sub.f32 	%f181, %f180, %f175;
	sub.f32 	%f182, %f181, %f179;
	setp.eq.s32 	%p34, %r123, 0;
	selp.b32 	%r126, %r36, %r123, %p34;
	add.s32 	%r165, %r126, -1;
	shl.b32 	%r127, %r126, 2;
	add.s32 	%r128, %r93, %r127;
	ld.shared.f32 	%f183, [%r128+-4];
	sub.f32 	%f184, %f183, %f182;
	add.f32 	%f247, %f180, %f184;
	sub.f32 	%f185, %f247, %f180;
	sub.f32 	%f239, %f185, %f184;
	add.s32 	%r163, %r163, 8;
	setp.ne.s32 	%p35, %r163, 0;
	@%p35 bra 	$L__BB1_18;
$L__BB1_19:
	setp.eq.s32 	%p36, %r20, 0;
	@%p36 bra 	$L__BB1_27;
	and.b32  	%r27, %r18, 3;
	setp.lt.u32 	%p37, %r20, 4;
	@%p37 bra 	$L__BB1_22;
	setp.eq.s32 	%p38, %r165, 0;
	selp.b32 	%r129, %r36, %r165, %p38;
	add.s32 	%r130, %r129, -1;
	shl.b32 	%r131, %r129, 2;
	add.s32 	%r133, %r93, %r131;
	ld.shared.f32 	%f187, [%r133+-4];
	sub.f32 	%f188, %f187, %f239;
	add.f32 	%f189, %f247, %f188;
	sub.f32 	%f190, %f189, %f247;
	sub.f32 	%f191, %f190, %f188;
	setp.eq.s32 	%p39, %r130, 0;
	selp.b32 	%r134, %r36, %r130, %p39;
	add.s32 	%r135, %r134, -1;
	shl.b32 	%r136, %r134, 2;
	add.s32 	%r137, %r93, %r136;
	ld.shared.f32 	%f192, [%r137+-4];
	sub.f32 	%f193, %f192, %f191;
	add.f32 	%f194, %f189, %f193;
	sub.f32 	%f195, %f194, %f189;
	sub.f32 	%f196, %f195, %f193;
	setp.eq.s32 	%p40, %r135, 0;
	selp.b32 	%r138, %r36, %r135, %p40;
	add.s32 	%r139, %r138, -1;
	shl.b32 	%r140, %r138, 2;
	add.s32 	%r141, %r93, %r140;
	ld.shared.f32 	%f197, [%r141+-4];
	sub.f32 	%f198, %f197, %f196;
	add.f32 	%f199, %f194, %f198;
	sub.f32 	%f200, %f199, %f194;
	sub.f32 	%f201, %f200, %f198;
	setp.eq.s32 	%p41, %r139, 0;
	selp.b32 	%r142, %r36, %r139, %p41;
	add.s32 	%r165, %r142, -1;
	shl.b32 	%r143, %r142, 2;
	add.s32 	%r144, %r93, %r143;
	ld.shared.f32 	%f202, [%r144+-4];
	sub.f32 	%f203, %f202, %f201;
	add.f32 	%f247, %f199, %f203;
	sub.f32 	%f204, %f247, %f199;
	sub.f32 	%f239, %f204, %f203;
$L__BB1_22:
	setp.eq.s32 	%p42, %r27, 0;
	@%p42 bra 	$L__BB1_27;
	setp.eq.s32 	%p43, %r27, 1;
	@%p43 bra 	$L__BB1_25;
	setp.eq.s32 	%p44, %r165, 0;
	selp.b32 	%r145, %r36, %r165, %p44;
	add.s32 	%r146, %r145, -1;
	shl.b32 	%r147, %r145, 2;
	add.s32 	%r149, %r93, %r147;
	ld.shared.f32 	%f206, [%r149+-4];
	sub.f32 	%f207, %f206, %f239;
	add.f32 	%f208, %f247, %f207;
	sub.f32 	%f209, %f208, %f247;
	sub.f32 	%f210, %f209, %f207;
	setp.eq.s32 	%p45, %r146, 0;
	selp.b32 	%r150, %r36, %r146, %p45;
	add.s32 	%r165, %r150, -1;
	shl.b32 	%r151, %r150, 2;
	add.s32 	%r152, %r93, %r151;
	ld.shared.f32 	%f211, [%r152+-4];
	sub.f32 	%f212, %f211, %f210;
	add.f32 	%f247, %f208, %f212;
	sub.f32 	%f213, %f247, %f208;
	sub.f32 	%f239, %f213, %f212;
$L__BB1_25:
	and.b32  	%r153, %r18, 1;
	setp.eq.b32 	%p46, %r153, 1;
	not.pred 	%p47, %p46;
	@%p47 bra 	$L__BB1_27;
	setp.eq.s32 	%p48, %r165, 0;
	selp.b32 	%r154, %r36, %r165, %p48;
	shl.b32 	%r155, %r154, 2;
	add.s32 	%r157, %r93, %r155;
	ld.shared.f32 	%f214, [%r157+-4];
	sub.f32 	%f215, %f214, %f239;
	add.f32 	%f247, %f247, %f215;
$L__BB1_27:
	cvt.rn.f32.u32 	%f216, %r18;
	div.rn.f32 	%f229, %f247, %f216;
	setp.lt.s32 	%p49, %r160, %r35;
	fma.rn.f32 	%f217, %f8, 0f40000000, %f231;
	fma.rn.f32 	%f218, %f230, 0f40400000, %f217;
	fma.rn.f32 	%f219, %f229, 0f40800000, %f218;
	mul.f32 	%f220, %f219, 0f3DCCCCCD;
	selp.f32 	%f45, %f10, %f220, %p49;
	setp.lt.s32 	%p50, %r160, %r9;
	@%p50 bra 	$L__BB1_29;
	ld.param.u64 	%rd57, [ehlers_itrend_many_series_one_param_f32_param_6];
	cvta.to.global.u64 	%rd54, %rd57;
	mul.wide.s32 	%rd55, %r14, 4;
	add.s64 	%rd56, %rd54, %rd55;
	st.global.f32 	[%rd56], %f45;
$L__BB1_29:
	add.s32 	%r160, %r160, 1;
	setp.ne.s32 	%p51, %r160, %r34;
	mov.u32 	%r161, %r17;
	mov.f32 	%f223, %f17;
	mov.f32 	%f224, %f18;
	mov.f32 	%f231, %f8;
	@%p51 bra 	$L__BB1_10;
$L__BB1_30:
	ret;

}


// ===== COMPILED SASS (sm_100) =====

	.target	sm_100

	.elftype	@"ET_EXEC"


//--------------------- .note.nv.tkinfo           --------------------------
	.section	.note.nv.tkinfo,"",@"SHT_NOTE"
	.sectionflags	@"SHF_NOTE_NV_TKINFO"
	.tkinfo
        /*0018*/ 	.word	0x00000002
        /*0030*/ 	.string	""
        /*0030*/ 	.string	"ptxas"
        /*0030*/ 	.string	"Cuda compilation tools, release 13.0, V13.0.88"
        /*0030*/ 	.string	"Build cuda_13.0.r13.0/compiler.36424714_0"
        /*0030*/ 	.string	"-arch sm_100 -m 64 "



//--------------------- .note.nv.cuinfo           --------------------------
	.section	.note.nv.cuinfo,"",@"SHT_NOTE"
	.sectionflags	@"SHF_NOTE_NV_CUINFO"
        /*0018*/ 	.short	0x0002
        /*001a*/ 	.short	0x0064
        /*001c*/ 	.short	0x0082
	.zero		2


//--------------------- .nv.info                  --------------------------
	.section	.nv.info,"",@"SHT_CUDA_INFO"
	.align	4


	//----- nvinfo : EIATTR_REGCOUNT
	.align		4
        /*0000*/ 	.byte	0x04, 0x2f
        /*0002*/ 	.short	(.L_1 - .L_0)
	.align		4
.L_0:
        /*0004*/ 	.word	index@(ehlers_itrend_batch_f32)
        /*0008*/ 	.word	0x0000001c


	//----- nvinfo : EIATTR_FRAME_SIZE
	.align		4
.L_1:
        /*000c*/ 	.byte	0x04, 0x11
        /*000e*/ 	.short	(.L_3 - .L_2)
	.align		4
.L_2:
        /*0010*/ 	.word	index@($__internal_1_$__cuda_sm3x_div_rn_noftz_f32_slowpath)
        /*0014*/ 	.word	0x00000070


	//----- nvinfo : EIATTR_FRAME_SIZE
	.align		4
.L_3:
        /*0018*/ 	.byte	0x04, 0x11
        /*001a*/ 	.short	(.L_5 - .L_4)
	.align		4
.L_4:
        /*001c*/ 	.word	index@(ehlers_itrend_batch_f32)
        /*0020*/ 	.word	0x00000070


	//----- nvinfo : EIATTR_REGCOUNT
	.align		4
.L_5:
        /*0024*/ 	.byte	0x04, 0x2f
        /*0026*/ 	.short	(.L_7 - .L_6)
	.align		4
.L_6:
        /*0028*/ 	.word	index@(ehlers_itrend_many_series_one_param_f32)
        /*002c*/ 	.word	0x00000020


	//----- nvinfo : EIATTR_FRAME_SIZE
	.align		4
.L_7:
        /*0030*/ 	.byte	0x04, 0x11
        /*0032*/ 	.short	(.L_9 - .L_8)
	.align		4
.L_8:
        /*0034*/ 	.word	index@($__internal_0_$__cuda_sm3x_div_rn_noftz_f32_slowpath)
        /*0038*/ 	.word	0x00000070


	//----- nvinfo : EIATTR_FRAME_SIZE
	.align		4
.L_9:
        /*003c*/ 	.byte	0x04, 0x11
        /*003e*/ 	.short	(.L_11 - .L_10)
	.align		4
.L_10:
        /*0040*/ 	.word	index@(ehlers_itrend_many_series_one_param_f32)
        /*0044*/ 	.word	0x00000070


	//----- nvinfo : EIATTR_MIN_STACK_SIZE
	.align		4
.L_11:
        /*0048*/ 	.byte	0x04, 0x12
        /*004a*/ 	.short	(.L_13 - .L_12)
	.align		4
.L_12:
        /*004c*/ 	.word	index@(ehlers_itrend_many_series_one_param_f32)
        /*0050*/ 	.word	0x00000070


	//----- nvinfo : EIATTR_MIN_STACK_SIZE
	.align		4
.L_13:
        /*0054*/ 	.byte	0x04, 0x12
        /*0056*/ 	.short	(.L_15 - .L_14)
	.align		4
.L_14:
        /*0058*/ 	.word	index@(ehlers_itrend_batch_f32)
        /*005c*/ 	.word	0x00000070
.L_15:


//--------------------- .nv.compat                --------------------------
	.section	.nv.compat,"",@"SHT_CUDA_COMPAT_INFO"
	.align	4
        /*0000*/ 	.byte	0x02, 0x09, 0x00, 0x00, 0x02, 0x02, 0x01, 0x00, 0x02, 0x05, 0x05, 0x00, 0x03, 0x07, 0x01, 0x01
        /*0010*/ 	.byte	0x02, 0x03, 0x00, 0x00, 0x02, 0x06, 0x01, 0x00, 0x04, 0x0b, 0x08, 0x00, 0x01, 0x00, 0x00, 0x00
        /*0020*/ 	.byte	0x00, 0x00, 0x00, 0x00


//--------------------- .nv.info.ehlers_itrend_many_series_one_param_f32 --------------------------
	.section	.nv.info.ehlers_itrend_many_series_one_param_f32,"",@"SHT_CUDA_INFO"
	.sectionflags	@""
	.align	4


	//----- nvinfo : EIATTR_CUDA_API_VERSION
	.align		4
        /*0000*/ 	.byte	0x04, 0x37
        /*0002*/ 	.short	(.L_17 - .L_16)
.L_16:
        /*0004*/ 	.word	0x00000082


	//----- nvinfo : EIATTR_KPARAM_INFO
	.align		4
.L_17:
        /*0008*/ 	.byte	0x04, 0x17
        /*000a*/ 	.short	(.L_19 - .L_18)
.L_18:
        /*000c*/ 	.word	0x00000000
        /*0010*/ 	.short	0x0006
        /*0012*/ 	.short	0x0020
        /*0014*/ 	.byte	0x00, 0xf5, 0x21, 0x00


	//----- nvinfo : EIATTR_KPARAM_INFO
	.align		4
.L_19:
        /*0018*/ 	.byte	0x04, 0x17
        /*001a*/ 	.short	(.L_21 - .L_20)
.L_20:
        /*001c*/ 	.word	0x00000000
        /*0020*/ 	.short	0x0005
        /*0022*/ 	.short	0x001c
        /*0024*/ 	.byte	0x00, 0xf0, 0x11, 0x00


	//----- nvinfo : EIATTR_KPARAM_INFO
	.align		4
.L_21:
        /*0028*/ 	.byte	0x04, 0x17
        /*002a*/ 	.short	(.L_23 - .L_22)
.L_22:
        /*002c*/ 	.word	0x00000000
        /*0030*/ 	.short	0x0004
        /*0032*/ 	.short	0x0018
        /*0034*/ 	.byte	0x00, 0xf0, 0x11, 0x00


	//----- nvinfo : EIATTR_KPARAM_INFO
	.align		4
.L_23:
        /*0038*/ 	.byte	0x04, 0x17
        /*003a*/ 	.short	(.L_25 - .L_24)
.L_24:
        /*003c*/ 	.word	0x00000000
        /*0040*/ 	.short	0x0003
        /*0042*/ 	.short	0x0014
        /*0044*/ 	.byte	0x00, 0xf0, 0x11, 0x00


	//----- nvinfo : EIATTR_KPARAM_INFO
	.align		4
.L_25:
        /*0048*/ 	.byte	0x04, 0x17
        /*004a*/ 	.short	(.L_27 - .L_26)
.L_26:
        /*004c*/ 	.word	0x00000000
        /*0050*/ 	.short	0x0002
        /*0052*/ 	.short	0x0010
        /*0054*/ 	.byte	0x00, 0xf0, 0x11, 0x00


	//----- nvinfo : EIATTR_KPARAM_INFO
	.align		4
.L_27:
        /*0058*/ 	.byte	0x04, 0x17
        /*005a*/ 	.short	(.L_29 - .L_28)
.L_28:
        /*005c*/ 	.word	0x00000000
        /*0060*/ 	.short	0x0001
        /*0062*/ 	.short	0x0008
        /*0064*/ 	.byte	0x00, 0xf5, 0x21, 0x00


	//----- nvinfo : EIATTR_KPARAM_INFO
	.align		4
.L_29:
        /*0068*/ 	.byte	0x04, 0x17
        /*006a*/ 	.short	(.L_31 - .L_30)
.L_30:
        /*006c*/ 	.word	0x00000000
        /*0070*/ 	.short	0x0000
        /*0072*/ 	.short	0x0000
        /*0074*/ 	.byte	0x00, 0xf5, 0x21, 0x00


	//----- nvinfo : EIATTR_SPARSE_MMA_MASK
	.align		4
.L_31:
        /*0078*/ 	.byte	0x03, 0x50
        /*007a*/ 	.short	0x0000


	//----- nvinfo : EIATTR_MAXREG_COUNT
	.align		4
        /*007c*/ 	.byte	0x03, 0x1b
        /*007e*/ 	.short	0x00ff


	//----- nvinfo : EIATTR_NUM_BARRIERS
	.align		4
        /*0080*/ 	.byte	0x02, 0x4c
        /*0082*/ 	.byte	0x01
	.zero		1


	//----- nvinfo : EIATTR_MERCURY_ISA_VERSION
	.align		4
        /*0084*/ 	.byte	0x03, 0x5f
        /*0086*/ 	.short	0x0101


	//----- nvinfo : EIATTR_VRC_CTA_INIT_COUNT
	.align		4
        /*0088*/ 	.byte	0x02, 0x4a
	.zero		1
	.zero		1


	//----- nvinfo : EIATTR_EXIT_INSTR_OFFSETS
	.align		4
        /*008c*/ 	.byte	0x04, 0x1c
        /*008e*/ 	.short	(.L_33 - .L_32)


	//   ....[0]....
.L_32:
        /*0090*/ 	.word	0x00000060


	//   ....[1]....
        /*0094*/ 	.word	0x000000a0


	//   ....[2]....
        /*0098*/ 	.word	0x000002c0


	//   ....[3]....
        /*009c*/ 	.word	0x00001d70


	//----- nvinfo : EIATTR_CRS_STACK_SIZE
	.align		4
.L_33:
        /*00a0*/ 	.byte	0x04, 0x1e
        /*00a2*/ 	.short	(.L_35 - .L_34)
.L_34:
        /*00a4*/ 	.word	0x00000000


	//----- nvinfo : EIATTR_CBANK_PARAM_SIZE
	.align		4
.L_35:
        /*00a8*/ 	.byte	0x03, 0x19
        /*00aa*/ 	.short	0x0028


	//----- nvinfo : EIATTR_PARAM_CBANK
	.align		4
        /*00ac*/ 	.byte	0x04, 0x0a
        /*00ae*/ 	.short	(.L_37 - .L_36)
	.align		4
.L_36:
        /*00b0*/ 	.word	index@(.nv.constant0.ehlers_itrend_many_series_one_param_f32)
        /*00b4*/ 	.short	0x0380
        /*00b6*/ 	.short	0x0028


	//----- nvinfo : EIATTR_SW_WAR
	.align		4
.L_37:
        /*00b8*/ 	.byte	0x04, 0x36
        /*00ba*/ 	.short	(.L_39 - .L_38)
.L_38:
        /*00bc*/ 	.word	0x00000008
.L_39:


//--------------------- .nv.info.ehlers_itrend_batch_f32 --------------------------
	.section	.nv.info.ehlers_itrend_batch_f32,"",@"SHT_CUDA_INFO"
	.sectionflags	@""
	.align	4


	//----- nvinfo : EIATTR_CUDA_API_VERSION
	.align		4
        /*0000*/ 	.byte	0x04, 0x37
        /*0002*/ 	.short	(.L_41 - .L_40)
.L_40:
        /*0004*/ 	.word	0x00000082


	//----- nvinfo : EIATTR_KPARAM_INFO
	.align		4
.L_41:
        /*0008*/ 	.byte	0x04, 0x17
        /*000a*/ 	.short	(.L_43 - .L_42)
.L_42:
        /*000c*/ 	.word	0x00000000
        /*0010*/ 	.short	0x0007
        /*0012*/ 	.short	0x0028
        /*0014*/ 	.byte	0x00, 0xf5, 0x21, 0x00


	//----- nvinfo : EIATTR_KPARAM_INFO
	.align		4
.L_43:
        /*0018*/ 	.byte	0x04, 0x17
        /*001a*/ 	.short	(.L_45 - .L_44)
.L_44:
        /*001c*/ 	.word	0x00000000
        /*0020*/ 	.short	0x0006
        /*0022*/ 	.short	0x0024
        /*0024*/ 	.byte	0x00, 0xf0, 0x11, 0x00


	//----- nvinfo : EIATTR_KPARAM_INFO
	.align		4
.L_45:
        /*0028*/ 	.byte	0x04, 0x17
        /*002a*/ 	.short	(.L_47 - .L_46)
.L_46:
        /*002c*/ 	.word	0x00000000
        /*0030*/ 	.short	0x0005
        /*0032*/ 	.short	0x0020
        /*0034*/ 	.byte	0x00, 0xf0, 0x11, 0x00


	//----- nvinfo : EIATTR_KPARAM_INFO
	.align		4
.L_47:
        /*0038*/ 	.byte	0x04, 0x17
        /*003a*/ 	.short	(.L_49 - .L_48)
.L_48:
        /*003c*/ 	.word	0x00000000
        /*0040*/ 	.short	0x0004
        /*0042*/ 	.short	0x001c
        /*0044*/ 	.byte	0x00, 0xf0, 0x11, 0x00


	//----- nvinfo : EIATTR_KPARAM_INFO
	.align		4
.L_49:
        /*0048*/ 	.byte	0x04, 0x17
        /*004a*/ 	.short	(.L_51 - .L_50)
.L_50:
        /*004c*/ 	.word	0x00000000
        /*0050*/ 	.short	0x0003
        /*0052*/ 	.short	0x0018
        /*0054*/ 	.byte	0x00, 0xf0, 0x11, 0x00


	//----- nvinfo : EIATTR_KPARAM_INFO
	.align		4
.L_51:
        /*0058*/ 	.byte	0x04, 0x17
        /*005a*/ 	.short	(.L_53 - .L_52)
.L_52:
        /*005c*/ 	.word	0x00000000
        /*0060*/ 	.short	0x0002
        /*0062*/ 	.short	0x0010
        /*0064*/ 	.byte	0x00, 0xf5, 0x21, 0x00


	//----- nvinfo : EIATTR_KPARAM_INFO
	.align		4
.L_53:
        /*0068*/ 	.byte	0x04, 0x17
        /*006a*/ 	.short	(.L_55 - .L_54)
.L_54:
        /*006c*/ 	.word	0x00000000
        /*0070*/ 	.short	0x0001
        /*0072*/ 	.short	0x0008
        /*0074*/ 	.byte	0x00, 0xf5, 0x21, 0x00


	//----- nvinfo : EIATTR_KPARAM_INFO
	.align		4
.L_55:
        /*0078*/ 	.byte	0x04, 0x17
        /*007a*/ 	.short	(.L_57 - .L_56)
.L_56:
        /*007c*/ 	.word	0x00000000
        /*0080*/ 	.short	0x0000
        /*0082*/ 	.short	0x0000
        /*0084*/ 	.byte	0x00, 0xf5, 0x21, 0x00


	//----- nvinfo : EIATTR_SPARSE_MMA_MASK
	.align		4
.L_57:
        /*0088*/ 	.byte	0x03, 0x50
        /*008a*/ 	.short	0x0000


	//----- nvinfo : EIATTR_MAXREG_COUNT
	.align		4
        /*008c*/ 	.byte	0x03, 0x1b
        /*008e*/ 	.short	0x00ff


	//----- nvinfo : EIATTR_NUM_BARRIERS
	.align		4
        /*0090*/ 	.byte	0x02, 0x4c
        /*0092*/ 	.byte	0x01
	.zero		1


	//----- nvinfo : EIATTR_MERCURY_ISA_VERSION
	.align		4
        /*0094*/ 	.byte	0x03, 0x5f
        /*0096*/ 	.short	0x0101


	//----- nvinfo : EIATTR_VRC_CTA_INIT_COUNT
	.align		4
        /*0098*/ 	.byte	0x02, 0x4a
	.zero		1
	.zero		1


	//----- nvinfo : EIATTR_EXIT_INSTR_OFFSETS
	.align		4
        /*009c*/ 	.byte	0x04, 0x1c
        /*009e*/ 	.short	(.L_59 - .L_58)


	//   ....[0]....
.L_58:
        /*00a0*/ 	.word	0x00000090


	//   ....[1]....
        /*00a4*/ 	.word	0x00000140


	//   ....[2]....
        /*00a8*/ 	.word	0x00000350


	//   ....[3]....
        /*00ac*/ 	.word	0x00001da0


	//----- nvinfo : EIATTR_CRS_STACK_SIZE
	.align		4
.L_59:
        /*00b0*/ 	.byte	0x04, 0x1e
        /*00b2*/ 	.short	(.L_61 - .L_60)
.L_60:
        /*00b4*/ 	.word	0x00000000


	//----- nvinfo : EIATTR_CBANK_PARAM_SIZE
	.align		4
.L_61:
        /*00b8*/ 	.byte	0x03, 0x19
        /*00ba*/ 	.short	0x0030


	//----- nvinfo : EIATTR_PARAM_CBANK
	.align		4
        /*00bc*/ 	.byte	0x04, 0x0a
        /*00be*/ 	.short	(.L_63 - .L_62)
	.align		4
.L_62:
        /*00c0*/ 	.word	index@(.nv.constant0.ehlers_itrend_batch_f32)
        /*00c4*/ 	.short	0x0380
        /*00c6*/ 	.short	0x0030


	//----- nvinfo : EIATTR_SW_WAR
	.align		4
.L_63:
        /*00c8*/ 	.byte	0x04, 0x36
        /*00ca*/ 	.short	(.L_65 - .L_64)
.L_64:
        /*00cc*/ 	.word	0x00000008
.L_65:


//--------------------- .nv.callgraph             --------------------------
	.section	.nv.callgraph,"",@"SHT_CUDA_CALLGRAPH"
	.align	4
	.sectionentsize	8
	.align		4
        /*0000*/ 	.word	0x00000000
	.align		4
        /*0004*/ 	.word	0xffffffff
	.align		4
        /*0008*/ 	.word	0x00000000
	.align		4
        /*000c*/ 	.word	0xfffffffe
	.align		4
        /*0010*/ 	.word	0x00000000
	.align		4
        /*0014*/ 	.word	0xfffffffd
	.align		4
        /*0018*/ 	.word	0x00000000
	.align		4
        /*001c*/ 	.word	0xfffffffc


//--------------------- .text.ehlers_itrend_many_series_one_param_f32 --------------------------
	.section	.text.ehlers_itrend_many_series_one_param_f32,"ax",@progbits
	.align	128
        .global         ehlers_itrend_many_series_one_param_f32
        .type           ehlers_itrend_many_series_one_param_f32,@function
        .size           ehlers_itrend_many_series_one_param_f32,(.L_x_52 - ehlers_itrend_many_series_one_param_f32)
        .other          ehlers_itrend_many_series_one_param_f32,@"STO_CUDA_ENTRY STV_DEFAULT"
ehlers_itrend_many_series_one_param_f32:
.text.ehlers_itrend_many_series_one_param_f32:
[----:B------:R-:W0:Y:S01]  /*0000*/  LDC R1, c[0x0][0x37c] ;  /* 0x0000df00ff017b82 */ /* 0x000e220000000800 */
[----:B------:R-:W1:Y:S07]  /*0010*/  S2R R23, SR_CTAID.X ;  /* 0x0000000000177919 */ /* 0x000e6e0000002500 */
[----:B------:R-:W2:Y:S01]  /*0020*/  LDC.64 R2, c[0x0][0x390] ;  /* 0x0000e400ff027b82 */ /* 0x000ea20000000a00 */
[----:B0-----:R-:W-:Y:S02]  /*0030*/  IADD3 R1, PT, PT, R1, -0x70, RZ ;  /* 0xffffff9001017810 */ /* 0x001fe40007ffe0ff */
[----:B--2---:R-:W-:-:S04]  /*0040*/  ISETP.GE.AND P0, PT, R3, 0x1, PT ;  /* 0x000000010300780c */ /* 0x004fc80003f06270 */
[----:B-1----:R-:W-:-:S13]  /*0050*/  ISETP.GE.OR P0, PT, R23, R2, !P0 ;  /* 0x000000021700720c */ /* 0x002fda0004706670 */
[----:B------:R-:W-:Y:S05]  /*0060*/  @P0 EXIT ;  /* 0x000000000000094d */ /* 0x000fea0003800000 */
[----:B------:R-:W0:Y:S02]  /*0070*/  LDC.64 R10, c[0x0][0x398] ;  /* 0x0000e600ff0a7b82 */ /* 0x000e240000000a00 */
[----:B0-----:R-:W-:-:S04]  /*0080*/  VIMNMX R0, PT, PT, R10, R11, PT ;  /* 0x0000000b0a007248 */ /* 0x001fc80003fe0100 */
[----:B------:R-:W-:-:S13]  /*0090*/  ISETP.GE.AND P0, PT, R0, 0x1, PT ;  /* 0x000000010000780c */ /* 0x000fda0003f06270 */
[----:B------:R-:W-:Y:S05]  /*00a0*/  @!P0 EXIT ;  /* 0x000000000000894d */ /* 0x000fea0003800000 */
[----:B------:R-:W0:Y:S01]  /*00b0*/  S2R R8, SR_TID.X ;  /* 0x0000000000087919 */ /* 0x000e220000002100 */
[----:B------:R-:W-:Y:S01]  /*00c0*/  BSSY.RECONVERGENT B0, `(.L_x_0) ;  /* 0x000000f000007945 */ /* 0x000fe20003800200 */
[C---:B0-----:R-:W-:Y:S02]  /*00d0*/  ISETP.GE.U32.AND P1, PT, R8.reuse, R11, PT ;  /* 0x0000000b0800720c */ /* 0x041fe40003f26070 */
[C---:B------:R-:W-:Y:S02]  /*00e0*/  ISETP.GE.U32.AND P2, PT, R8.reuse, R3, PT ;  /* 0x000000030800720c */ /* 0x040fe40003f46070 */
[----:B------:R-:W-:-:S09]  /*00f0*/  ISETP.NE.AND P0, PT, R8, RZ, PT ;  /* 0x000000ff0800720c */ /* 0x000fd20003f05270 */
[----:B------:R-:W-:Y:S05]  /*0100*/  @P1 BRA `(.L_x_1) ;  /* 0x0000000000281947 */ /* 0x000fea0003800000 */
[----:B------:R-:W0:Y:S01]  /*0110*/  S2R R5, SR_CgaCtaId ;  /* 0x0000000000057919 */ /* 0x000e220000008800 */
[----:B------:R-:W1:Y:S01]  /*0120*/  LDC R7, c[0x0][0x360] ;  /* 0x0000d800ff077b82 */ /* 0x000e620000000800 */
[----:B------:R-:W-:Y:S01]  /*0130*/  MOV R0, 0x400 ;  /* 0x0000040000007802 */ /* 0x000fe20000000f00 */
[----:B------:R-:W-:-:S03]  /*0140*/  IMAD.MOV.U32 R4, RZ, RZ, R8 ;  /* 0x000000ffff047224 */ /* 0x000fc600078e0008 */
[----:B0-----:R-:W-:-:S07]  /*0150*/  LEA R0, R5, R0, 0x18 ;  /* 0x0000000005007211 */ /* 0x001fce00078ec0ff */
.L_x_2:
[----:B------:R-:W-:Y:S01]  /*0160*/  LEA R5, R4, R0, 0x2 ;  /* 0x0000000004057211 */ /* 0x000fe200078e10ff */
[----:B-1----:R-:W-:-:S04]  /*0170*/  IMAD.IADD R4, R7, 0x1, R4 ;  /* 0x0000000107047824 */ /* 0x002fc800078e0204 */
[----:B------:R0:W-:Y:S01]  /*0180*/  STS [R5], RZ ;  /* 0x000000ff05007388 */ /* 0x0001e20000000800 */
[----:B------:R-:W-:-:S13]  /*0190*/  ISETP.GE.AND P1, PT, R4, R11, PT ;  /* 0x0000000b0400720c */ /* 0x000fda0003f26270 */
[----:B0-----:R-:W-:Y:S05]  /*01a0*/  @!P1 BRA `(.L_x_2) ;  /* 0xfffffffc00ec9947 */ /* 0x001fea000383ffff */
.L_x_1:
[----:B------:R-:W-:Y:S05]  /*01b0*/  BSYNC.RECONVERGENT B0 ;  /* 0x0000000000007941 */ /* 0x000fea0003800200 */
.L_x_0:
[----:B------:R-:W0:Y:S01]  /*01c0*/  LDCU.64 UR8, c[0x0][0x358] ;  /* 0x00006b00ff0877ac */ /* 0x000e220008000a00 */
[----:B------:R-:W-:Y:S06]  /*01d0*/  BAR.SYNC.DEFER_BLOCKING 0x0 ;  /* 0x0000000000007b1d */ /* 0x000fec0000010000 */
[----:B------:R-:W-:Y:S04]  /*01e0*/  BSSY.RECONVERGENT B0, `(.L_x_3) ;  /* 0x000000c000007945 */ /* 0x000fe80003800200 */
[----:B------:R-:W-:Y:S05]  /*01f0*/  @P2 BRA `(.L_x_4) ;  /* 0x0000000000282947 */ /* 0x000fea0003800000 */
[----:B------:R-:W1:Y:S01]  /*0200*/  LDC R9, c[0x0][0x360] ;  /* 0x0000d800ff097b82 */ /* 0x000e620000000800 */
[----:B------:R-:W-:Y:S01]  /*0210*/  MOV R0, R8 ;  /* 0x0000000800007202 */ /* 0x000fe20000000f00 */
[----:B------:R-:W-:-:S06]  /*0220*/  IMAD.MOV.U32 R11, RZ, RZ, 0x7fffffff ;  /* 0x7fffffffff0b7424 */ /* 0x000fcc00078e00ff */
[----:B------:R-:W2:Y:S02]  /*0230*/  LDC.64 R6, c[0x0][0x3a0] ;  /* 0x0000e800ff067b82 */ /* 0x000ea40000000a00 */
.L_x_5:
[----:B---3--:R-:W-:Y:S01]  /*0240*/  IMAD R5, R0, R2, R23 ;  /* 0x0000000200057224 */ /* 0x008fe200078e0217 */
[----:B-1----:R-:W-:-:S03]  /*0250*/  IADD3 R0, PT, PT, R9, R0, RZ ;  /* 0x0000000009007210 */ /* 0x002fc60007ffe0ff */
[----:B--2---:R-:W-:Y:S01]  /*0260*/  IMAD.WIDE R4, R5, 0x4, R6 ;  /* 0x0000000405047825 */ /* 0x004fe200078e0206 */
[----:B------:R-:W-:-:S04]  /*0270*/  ISETP.GE.AND P1, PT, R0, R3, PT ;  /* 0x000000030000720c */ /* 0x000fc80003f26270 */
[----:B0-----:R3:W-:Y:S09]  /*0280*/  STG.E desc[UR8][R4.64], R11 ;  /* 0x0000000b04007986 */ /* 0x0017f2000c101908 */
[----:B------:R-:W-:Y:S05]  /*0290*/  @!P1 BRA `(.L_x_5) ;  /* 0xfffffffc00e89947 */ /* 0x000fea000383ffff */
.L_x_4:
[----:B0-----:R-:W-:Y:S05]  /*02a0*/  BSYNC.RECONVERGENT B0 ;  /* 0x0000000000007941 */ /* 0x001fea0003800200 */
.L_x_3:
[----:B------:R-:W-:Y:S06]  /*02b0*/  BAR.SYNC.DEFER_BLOCKING 0x0 ;  /* 0x0000000000007b1d */ /* 0x000fec0000010000 */
[----:B------:R-:W-:Y:S05]  /*02c0*/  @P0 EXIT ;  /* 0x000000000000094d */ /* 0x000fea0003800000 */
[----:B------:R-:W0:Y:S02]  /*02d0*/  LDC.64 R2, c[0x0][0x388] ;  /* 0x0000e200ff027b82 */ /* 0x000e240000000a00 */
[----:B0-----:R-:W-:-:S06]  /*02e0*/  IMAD.WIDE.U32 R2, R23, 0x4, R2 ;  /* 0x0000000417027825 */ /* 0x001fcc00078e0002 */
[----:B------:R-:W2:Y:S01]  /*02f0*/  LDG.E.CONSTANT R3, desc[UR8][R2.64] ;  /* 0x0000000802037981 */ /* 0x000ea2000c1e9900 */
[----:B------:R-:W-:Y:S02]  /*0300*/  IADD3 R8, PT, PT, R1, 0x1c, RZ ;  /* 0x0000001c01087810 */ /* 0x000fe40007ffe0ff */
[----:B------:R-:W-:Y:S02]  /*0310*/  CS2R R6, SRZ ;  /* 0x0000000000067805 */ /* 0x000fe4000001ff00 */
[----:B---3--:R-:W-:Y:S01]  /*0320*/  CS2R R4, SRZ ;  /* 0x0000000000047805 */ /* 0x008fe2000001ff00 */
[----:B------:R0:W-:Y:S01]  /*0330*/  STL.64 [R1], RZ ;  /* 0x000000ff01007387 */ /* 0x0001e20000100a00 */
[----:B------:R-:W-:Y:S01]  /*0340*/  IMAD.MOV.U32 R0, RZ, RZ, RZ ;  /* 0x000000ffff007224 */ /* 0x000fe200078e00ff */
[----:B------:R-:W-:Y:S01]  /*0350*/  CS2R R20, SRZ ;  /* 0x0000000000147805 */ /* 0x000fe2000001ff00 */
[----:B------:R-:W-:Y:S01]  /*0360*/  UMOV UR4, URZ ;  /* 0x000000ff00047c82 */ /* 0x000fe20008000000 */
[----:B------:R0:W-:Y:S01]  /*0370*/  STL.64 [R1+0x8], RZ ;  /* 0x000008ff01007387 */ /* 0x0001e20000100a00 */
[----:B------:R-:W-:Y:S01]  /*0380*/  UMOV UR5, URZ ;  /* 0x000000ff00057c82 */ /* 0x000fe20008000000 */
[----:B------:R-:W-:-:S02]  /*0390*/  UMOV UR6, URZ ;  /* 0x000000ff00067c82 */ /* 0x000fc40008000000 */
[----:B------:R0:W-:Y:S04]  /*03a0*/  STL.64 [R1+0x10], RZ ;  /* 0x000010ff01007387 */ /* 0x0001e80000100a00 */
        /* <DEDUP_REMOVED lines=10> */
[----:B------:R0:W-:Y:S01]  /*0450*/  STL.64 [R1+0x68], RZ ;  /* 0x000068ff01007387 */ /* 0x0001e20000100a00 */
[----:B--2---:R-:W-:Y:S01]  /*0460*/  IMAD.IADD R10, R3, 0x1, R10 ;  /* 0x00000001030a7824 */ /* 0x004fe200078e020a */
[----:B0-----:R-:W-:-:S07]  /*0470*/  CS2R R2, SRZ ;  /* 0x0000000000027805 */ /* 0x001fce000001ff00 */
.L_x_15:
[----:B0-----:R-:W0:Y:S08]  /*0480*/  LDC R24, c[0x0][0x390] ;  /* 0x0000e400ff187b82 */ /* 0x001e300000000800 */
[----:B------:R-:W1:Y:S01]  /*0490*/  LDC.64 R14, c[0x0][0x380] ;  /* 0x0000e000ff0e7b82 */ /* 0x000e620000000a00 */
[----:B0-----:R-:W-:-:S04]  /*04a0*/  IMAD R11, R7, R24, R23 ;  /* 0x00000018070b7224 */ /* 0x001fc800078e0217 */
[----:B-1----:R-:W-:-:S05]  /*04b0*/  IMAD.WIDE R12, R11, 0x4, R14 ;  /* 0x000000040b0c7825 */ /* 0x002fca00078e020e */
[----:B------:R0:W5:Y:S01]  /*04c0*/  LDG.E.CONSTANT R9, desc[UR8][R12.64] ;  /* 0x000000080c097981 */ /* 0x000162000c1e9900 */
[----:B------:R-:W-:Y:S01]  /*04d0*/  ISETP.NE.AND P0, PT, R7, RZ, PT ;  /* 0x000000ff0700720c */ /* 0x000fe20003f05270 */
[----:B------:R-:W-:Y:S01]  /*04e0*/  UMOV UR7, UR5 ;  /* 0x0000000500077c82 */ /* 0x000fe20008000000 */
[----:B------:R-:W-:Y:S01]  /*04f0*/  UMOV UR5, UR4 ;  /* 0x0000000400057c82 */ /* 0x000fe20008000000 */
[----:B------:R-:W-:Y:S01]  /*0500*/  HFMA2 R16, -RZ, RZ, 0, 0 ;  /* 0x00000000ff107431 */ /* 0x000fe200000001ff */
[----:B------:R-:W-:-:S09]  /*0510*/  CS2R R18, SRZ ;  /* 0x0000000000127805 */ /* 0x000fd2000001ff00 */
[----:B0-----:R-:W-:Y:S05]  /*0520*/  @!P0 BRA `(.L_x_6) ;  /* 0x0000000000388947 */ /* 0x001fea0003800000 */
[----:B------:R-:W-:-:S04]  /*0530*/  IMAD R22, R7, R24, -R24 ;  /* 0x0000001807167224 */ /* 0x000fc800078e0a18 */
[----:B------:R-:W-:-:S04]  /*0540*/  IMAD.IADD R13, R22, 0x1, R23 ;  /* 0x00000001160d7824 */ /* 0x000fc800078e0217 */
[----:B------:R-:W-:-:S05]  /*0550*/  IMAD.WIDE R12, R13, 0x4, R14 ;  /* 0x000000040d0c7825 */ /* 0x000fca00078e020e */
[----:B------:R0:W5:Y:S01]  /*0560*/  LDG.E.CONSTANT R18, desc[UR8][R12.64] ;  /* 0x000000080c127981 */ /* 0x000162000c1e9900 */
[----:B------:R-:W-:-:S13]  /*0570*/  ISETP.NE.AND P0, PT, R7, 0x1, PT ;  /* 0x000000010700780c */ /* 0x000fda0003f05270 */
[----:B0-----:R-:W-:Y:S05]  /*0580*/  @!P0 BRA `(.L_x_6) ;  /* 0x0000000000208947 */ /* 0x001fea0003800000 */
[----:B------:R-:W-:Y:S02]  /*0590*/  ISETP.GE.U32.AND P0, PT, R7, 0x3, PT ;  /* 0x000000030700780c */ /* 0x000fe40003f06070 */
[----:B------:R-:W-:-:S05]  /*05a0*/  IADD3 R22, PT, PT, R22, -R24, RZ ;  /* 0x8000001816167210 */ /* 0x000fca0007ffe0ff */
[----:B------:R-:W-:-:S06]  /*05b0*/  IMAD.IADD R17, R22, 0x1, R23 ;  /* 0x0000000116117824 */ /* 0x000fcc00078e0217 */
[----:B------:R-:W-:-:S05]  /*05c0*/  @P0 IADD3 R13, PT, PT, R23, -R24, R22 ;  /* 0x80000018170d0210 */ /* 0x000fca0007ffe016 */
[----:B------:R-:W-:-:S04]  /*05d0*/  @P0 IMAD.WIDE R12, R13, 0x4, R14 ;  /* 0x000000040d0c0825 */ /* 0x000fc800078e020e */
[----:B------:R-:W-:Y:S01]  /*05e0*/  IMAD.WIDE R14, R17, 0x4, R14 ;  /* 0x00000004110e7825 */ /* 0x000fe200078e020e */
[----:B------:R0:W5:Y:S04]  /*05f0*/  @P0 LDG.E.CONSTANT R16, desc[UR8][R12.64] ;  /* 0x000000080c100981 */ /* 0x000168000c1e9900 */
[----:B------:R0:W5:Y:S02]  /*0600*/  LDG.E.CONSTANT R19, desc[UR8][R14.64] ;  /* 0x000000080e137981 */ /* 0x000164000c1e9900 */
.L_x_6:
[C---:B0-----:R-:W-:Y:S01]  /*0610*/  IADD3 R13, PT, PT, R5.reuse, 0x1, RZ ;  /* 0x00000001050d7810 */ /* 0x041fe20007ffe0ff */
[----:B------:R-:W-:Y:S01]  /*0620*/  IMAD.MOV.U32 R12, RZ, RZ, RZ ;  /* 0x000000ffff0c7224 */ /* 0x000fe200078e00ff */
[----:B------:R-:W-:Y:S01]  /*0630*/  MOV R14, RZ ;  /* 0x000000ff000e7202 */ /* 0x000fe20000000f00 */
[C---:B------:R-:W-:Y:S01]  /*0640*/  VIADD R15, R5.reuse, 0x5 ;  /* 0x00000005050f7836 */ /* 0x040fe20000000000 */
[----:B------:R-:W-:Y:S01]  /*0650*/  IADD3 R17, PT, PT, R5, 0x3, RZ ;  /* 0x0000000305117810 */ /* 0x000fe20007ffe0ff */
[----:B------:R-:W-:-:S04]  /*0660*/  IMAD.HI R27, R13, -0x6db6db6d, R12 ;  /* 0x924924930d1b7827 */ /* 0x000fc800078e020c */
[----:B-----5:R-:W-:Y:S01]  /*0670*/  FFMA R19, R19, 2, R16 ;  /* 0x4000000013137823 */ /* 0x020fe20000000010 */
[----:B------:R-:W-:Y:S01]  /*0680*/  IMAD.MOV.U32 R16, RZ, RZ, RZ ;  /* 0x000000ffff107224 */ /* 0x000fe200078e00ff */
[----:B------:R-:W-:Y:S01]  /*0690*/  SHF.R.U32.HI R12, RZ, 0x1f, R27 ;  /* 0x0000001fff0c7819 */ /* 0x000fe2000001161b */
[----:B------:R-:W-:-:S03]  /*06a0*/  IMAD.HI R25, R15, -0x6db6db6d, R14 ;  /* 0x924924930f197827 */ /* 0x000fc600078e020e */
[----:B------:R-:W-:Y:S01]  /*06b0*/  LEA.HI.SX32 R27, R27, R12, 0x1e ;  /* 0x0000000c1b1b7211 */ /* 0x000fe200078ff2ff */
[----:B------:R-:W-:-:S04]  /*06c0*/  IMAD.HI R14, R17, -0x6db6db6d, R16 ;  /* 0x92492493110e7827 */ /* 0x000fc800078e0210 */
[----:B------:R-:W-:Y:S01]  /*06d0*/  FFMA R12, R18, 3, R19 ;  /* 0x40400000120c7823 */ /* 0x000fe20000000013 */
[----:B------:R-:W-:Y:S02]  /*06e0*/  IADD3 R19, PT, PT, R5, 0x7, RZ ;  /* 0x0000000705137810 */ /* 0x000fe40007ffe0ff */
[----:B------:R-:W-:Y:S01]  /*06f0*/  MOV R18, RZ ;  /* 0x000000ff00127202 */ /* 0x000fe20000000f00 */
[----:B------:R-:W-:Y:S01]  /*0700*/  FFMA R12, R9, 4, R12 ;  /* 0x40800000090c7823 */ /* 0x000fe2000000000c */
[----:B------:R-:W-:Y:S02]  /*0710*/  SHF.R.U32.HI R29, RZ, 0x1f, R14 ;  /* 0x0000001fff1d7819 */ /* 0x000fe4000001160e */
[----:B------:R-:W-:Y:S02]  /*0720*/  SHF.R.U32.HI R16, RZ, 0x1f, R25 ;  /* 0x0000001fff107819 */ /* 0x000fe40000011619 */
[----:B------:R-:W-:Y:S01]  /*0730*/  LEA.HI.SX32 R29, R14, R29, 0x1e ;  /* 0x0000001d0e1d7211 */ /* 0x000fe200078ff2ff */
[----:B------:R-:W-:-:S02]  /*0740*/  IMAD R14, R27, -0x7, R13 ;  /* 0xfffffff91b0e7824 */ /* 0x000fc400078e020d */
[----:B------:R-:W-:Y:S01]  /*0750*/  FMUL R27, R12, 0.10000000149011611938 ;  /* 0x3dcccccd0c1b7820 */ /* 0x000fe20000400000 */
[----:B------:R-:W-:Y:S01]  /*0760*/  IMAD.HI R12, R19, -0x6db6db6d, R18 ;  /* 0x92492493130c7827 */ /* 0x000fe200078e0212 */
[----:B------:R-:W-:-:S03]  /*0770*/  LEA.HI.SX32 R25, R25, R16, 0x1e ;  /* 0x0000001019197211 */ /* 0x000fc600078ff2ff */
[----:B------:R-:W-:Y:S01]  /*0780*/  IMAD R16, R5, 0x4, R1 ;  /* 0x0000000405107824 */ /* 0x000fe200078e0201 */
[----:B------:R-:W-:Y:S01]  /*0790*/  SHF.R.U32.HI R13, RZ, 0x1f, R12 ;  /* 0x0000001fff0d7819 */ /* 0x000fe2000001160c */
[----:B------:R-:W-:Y:S02]  /*07a0*/  IMAD R22, R29, -0x7, R17 ;  /* 0xfffffff91d167824 */ /* 0x000fe400078e0211 */
[----:B------:R-:W-:Y:S01]  /*07b0*/  IMAD R17, R14, 0x4, R1 ;  /* 0x000000040e117824 */ /* 0x000fe200078e0201 */
[----:B------:R0:W-:Y:S01]  /*07c0*/  STL [R16], R27 ;  /* 0x0000001b10007387 */ /* 0x0001e20000100800 */
[----:B------:R-:W-:Y:S01]  /*07d0*/  IMAD R18, R25, -0x7, R15 ;  /* 0xfffffff919127824 */ /* 0x000fe200078e020f */
[----:B------:R-:W-:Y:S02]  /*07e0*/  LEA R15, R22, R1, 0x2 ;  /* 0x00000001160f7211 */ /* 0x000fe400078e10ff */
[----:B------:R-:W0:Y:S01]  /*07f0*/  LDL R22, [R17] ;  /* 0x0000000011167983 */ /* 0x000e220000100800 */
[----:B------:R-:W-:Y:S01]  /*0800*/  LEA.HI.SX32 R13, R12, R13, 0x1e ;  /* 0x0000000d0c0d7211 */ /* 0x000fe200078ff2ff */
[----:B------:R-:W-:-:S02]  /*0810*/  IMAD R18, R18, 0x4, R1 ;  /* 0x0000000412127824 */ /* 0x000fc400078e0201 */
[----:B------:R-:W2:Y:S02]  /*0820*/  LDL R24, [R15] ;  /* 0x000000000f187983 */ /* 0x000ea40000100800 */
[----:B------:R-:W-:Y:S01]  /*0830*/  IMAD R12, R13, -0x7, R19 ;  /* 0xfffffff90d0c7824 */ /* 0x000fe200078e0213 */
[----:B------:R-:W-:Y:S01]  /*0840*/  IADD3 R13, PT, PT, R5, 0x4, RZ ;  /* 0x00000004050d7810 */ /* 0x000fe20007ffe0ff */
[----:B------:R-:W3:Y:S02]  /*0850*/  LDL R25, [R18] ;  /* 0x0000000012197983 */ /* 0x000ee40000100800 */
[----:B------:R-:W-:Y:S01]  /*0860*/  IMAD R5, R12, 0x4, R1 ;  /* 0x000000040c057824 */ /* 0x000fe200078e0201 */
[----:B------:R-:W-:-:S04]  /*0870*/  MOV R12, RZ ;  /* 0x000000ff000c7202 */ /* 0x000fc80000000f00 */
[----:B------:R-:W4:Y:S01]  /*0880*/  LDL R19, [R5] ;  /* 0x0000000005137983 */ /* 0x000f220000100800 */
[----:B------:R-:W-:-:S04]  /*0890*/  IMAD.HI R12, R13, -0x6db6db6d, R12 ;  /* 0x924924930d0c7827 */ /* 0x000fc800078e020c */
[----:B0-----:R-:W-:-:S04]  /*08a0*/  FMUL R27, R22, -0.096199996769428253174 ;  /* 0xbdc50481161b7820 */ /* 0x001fc80000400000 */
[----:B--2---:R-:W-:Y:S01]  /*08b0*/  FFMA R24, R24, -0.57690000534057617188, R27 ;  /* 0xbf13afb818187823 */ /* 0x004fe2000000001b */
[----:B------:R-:W-:-:S03]  /*08c0*/  SHF.R.U32.HI R27, RZ, 0x1f, R12 ;  /* 0x0000001fff1b7819 */ /* 0x000fc6000001160c */
[----:B---3--:R-:W-:Y:S01]  /*08d0*/  FFMA R24, R25, 0.57690000534057617188, R24 ;  /* 0x3f13afb819187823 */ /* 0x008fe20000000018 */
[----:B------:R-:W-:Y:S01]  /*08e0*/  LEA.HI.SX32 R27, R12, R27, 0x1e ;  /* 0x0000001b0c1b7211 */ /* 0x000fe200078ff2ff */
[----:B------:R-:W-:-:S04]  /*08f0*/  IMAD.MOV.U32 R25, RZ, RZ, 0x3d99999a ;  /* 0x3d99999aff197424 */ /* 0x000fc800078e00ff */
[----:B------:R-:W-:Y:S02]  /*0900*/  IMAD R27, R27, -0x7, R13 ;  /* 0xfffffff91b1b7824 */ /* 0x000fe400078e020d */
[----:B------:R-:W-:Y:S01]  /*0910*/  FFMA R12, R0, R25, 0.54000002145767211914 ;  /* 0x3f0a3d71000c7423 */ /* 0x000fe20000000019 */
[----:B----4-:R-:W-:-:S04]  /*0920*/  FFMA R19, R19, 0.096199996769428253174, R24 ;  /* 0x3dc5048113137823 */ /* 0x010fc80000000018 */
[----:B------:R-:W-:Y:S01]  /*0930*/  FMUL R13, R19, R12 ;  /* 0x0000000c130d7220 */ /* 0x000fe20000400000 */
[----:B------:R-:W-:-:S04]  /*0940*/  LEA R19, R27, R8, 0x2 ;  /* 0x000000081b137211 */ /* 0x000fc800078e10ff */
[----:B------:R0:W-:Y:S04]  /*0950*/  STL [R16+0x1c], R13 ;  /* 0x00001c0d10007387 */ /* 0x0001e80000100800 */
[----:B------:R-:W2:Y:S04]  /*0960*/  LDL R19, [R19] ;  /* 0x0000000013137983 */ /* 0x000ea80000100800 */
[----:B--2---:R-:W-:Y:S04]  /*0970*/  STL [R16+0x38], R19 ;  /* 0x0000381310007387 */ /* 0x004fe80000100800 */
[----:B------:R-:W2:Y:S04]  /*0980*/  LDL R26, [R17+0x1c] ;  /* 0x00001c00111a7983 */ /* 0x000ea80000100800 */
[----:B------:R-:W3:Y:S04]  /*0990*/  LDL R25, [R15+0x1c] ;  /* 0x00001c000f197983 */ /* 0x000ee80000100800 */
[----:B------:R-:W4:Y:S04]  /*09a0*/  LDL R24, [R18+0x1c] ;  /* 0x00001c0012187983 */ /* 0x000f280000100800 */
[----:B------:R-:W4:Y:S01]  /*09b0*/  LDL R22, [R5+0x1c] ;  /* 0x00001c0005167983 */ /* 0x000f220000100800 */
[----:B--2---:R-:W-:-:S04]  /*09c0*/  FMUL R26, R26, -0.096199996769428253174 ;  /* 0xbdc504811a1a7820 */ /* 0x004fc80000400000 */
[----:B---3--:R-:W-:-:S04]  /*09d0*/  FFMA R25, R25, -0.57690000534057617188, R26 ;  /* 0xbf13afb819197823 */ /* 0x008fc8000000001a */
[----:B----4-:R-:W-:-:S04]  /*09e0*/  FFMA R25, R24, 0.57690000534057617188, R25 ;  /* 0x3f13afb818197823 */ /* 0x010fc80000000019 */
[----:B------:R-:W-:-:S04]  /*09f0*/  FFMA R25, R22, 0.096199996769428253174, R25 ;  /* 0x3dc5048116197823 */ /* 0x000fc80000000019 */
[----:B0-----:R-:W-:-:S05]  /*0a00*/  FMUL R13, R12, R25 ;  /* 0x000000190c0d7220 */ /* 0x001fca0000400000 */
[----:B------:R0:W-:Y:S04]  /*0a10*/  STL [R16+0x54], R13 ;  /* 0x0000540d10007387 */ /* 0x0001e80000100800 */
[----:B------:R-:W2:Y:S04]  /*0a20*/  LDL R24, [R17+0x38] ;  /* 0x0000380011187983 */ /* 0x000ea80000100800 */
[----:B------:R-:W0:Y:S04]  /*0a30*/  LDL R25, [R17+0x54] ;  /* 0x0000540011197983 */ /* 0x000e280000100800 */
[----:B------:R-:W3:Y:S04]  /*0a40*/  LDL R22, [R15+0x38] ;  /* 0x000038000f167983 */ /* 0x000ee80000100800 */
[----:B------:R-:W4:Y:S04]  /*0a50*/  LDL R27, [R15+0x54] ;  /* 0x000054000f1b7983 */ /* 0x000f280000100800 */
[----:B------:R-:W4:Y:S04]  /*0a60*/  LDL R26, [R18+0x38] ;  /* 0x00003800121a7983 */ /* 0x000f280000100800 */
[----:B------:R1:W4:Y:S04]  /*0a70*/  LDL R29, [R18+0x54] ;  /* 0x00005400121d7983 */ /* 0x0003280000100800 */
[----:B------:R-:W4:Y:S04]  /*0a80*/  LDL R28, [R5+0x38] ;  /* 0x00003800051c7983 */ /* 0x000f280000100800 */
[----:B------:R-:W4:Y:S01]  /*0a90*/  LDL R5, [R5+0x54] ;  /* 0x0000540005057983 */ /* 0x000f220000100800 */
[----:B-1----:R-:W-:Y:S01]  /*0aa0*/  FMUL R18, R4, 0.80000001192092895508 ;  /* 0x3f4ccccd04127820 */ /* 0x002fe20000400000 */
[----:B--2---:R-:W-:Y:S01]  /*0ab0*/  FMUL R24, R24, -0.096199996769428253174 ;  /* 0xbdc5048118187820 */ /* 0x004fe20000400000 */
[----:B0-----:R-:W-:-:S03]  /*0ac0*/  FMUL R16, R25, -0.096199996769428253174 ;  /* 0xbdc5048119107820 */ /* 0x001fc60000400000 */
[----:B---3--:R-:W-:Y:S01]  /*0ad0*/  FFMA R22, R22, -0.57690000534057617188, R24 ;  /* 0xbf13afb816167823 */ /* 0x008fe20000000018 */
[----:B----4-:R-:W-:-:S03]  /*0ae0*/  FFMA R16, R27, -0.57690000534057617188, R16 ;  /* 0xbf13afb81b107823 */ /* 0x010fc60000000010 */
[----:B------:R-:W-:Y:S01]  /*0af0*/  FFMA R25, R26, 0.57690000534057617188, R22 ;  /* 0x3f13afb81a197823 */ /* 0x000fe20000000016 */
[----:B------:R-:W-:-:S03]  /*0b00*/  FFMA R16, R29, 0.57690000534057617188, R16 ;  /* 0x3f13afb81d107823 */ /* 0x000fc60000000010 */
[----:B------:R-:W-:-:S04]  /*0b10*/  FFMA R25, R28, 0.096199996769428253174, R25 ;  /* 0x3dc504811c197823 */ /* 0x000fc80000000019 */
[----:B------:R-:W-:Y:S01]  /*0b20*/  FFMA R17, R12, R25, R13 ;  /* 0x000000190c117223 */ /* 0x000fe2000000000d */
[----:B------:R-:W-:-:S03]  /*0b30*/  FFMA R16, R5, 0.096199996769428253174, R16 ;  /* 0x3dc5048105107823 */ /* 0x000fc60000000010 */
[----:B------:R-:W-:Y:S01]  /*0b40*/  FFMA R17, R17, 0.20000000298023223877, R18 ;  /* 0x3e4ccccd11117823 */ /* 0x000fe20000000012 */
[----:B------:R-:W-:Y:S01]  /*0b50*/  FFMA R15, -R12, R16, R19 ;  /* 0x000000100c0f7223 */ /* 0x000fe20000000113 */
[----:B------:R-:W-:-:S04]  /*0b60*/  FMUL R12, R6, 0.80000001192092895508 ;  /* 0x3f4ccccd060c7820 */ /* 0x000fc80000400000 */
[----:B------:R-:W-:Y:S01]  /*0b70*/  FFMA R15, R15, 0.20000000298023223877, R12 ;  /* 0x3e4ccccd0f0f7823 */ /* 0x000fe2000000000c */
[----:B------:R-:W-:-:S03]  /*0b80*/  FMUL R12, R17, R6 ;  /* 0x00000006110c7220 */ /* 0x000fc60000400000 */
[C---:B------:R-:W-:Y:S01]  /*0b90*/  FMUL R6, R15.reuse, R6 ;  /* 0x000000060f067220 */ /* 0x040fe20000400000 */
[----:B------:R-:W-:-:S03]  /*0ba0*/  FFMA R5, R15, R4, -R12 ;  /* 0x000000040f057223 */ /* 0x000fc6000000080c */
[----:B------:R-:W-:Y:S01]  /*0bb0*/  FFMA R6, R17, R4, R6 ;  /* 0x0000000411067223 */ /* 0x000fe20000000006 */
[----:B------:R-:W-:-:S03]  /*0bc0*/  FADD R5, R5, -R2 ;  /* 0x8000000205057221 */ /* 0x000fc60000000000 */
[----:B------:R-:W-:Y:S01]  /*0bd0*/  FADD R6, R6, -R3 ;  /* 0x8000000306067221 */ /* 0x000fe20000000000 */
[----:B------:R-:W-:-:S03]  /*0be0*/  FFMA R2, R5, 0.20000000298023223877, R2 ;  /* 0x3e4ccccd05027823 */ /* 0x000fc60000000002 */
[----:B------:R-:W-:Y:S02]  /*0bf0*/  FFMA R3, R6, 0.20000000298023223877, R3 ;  /* 0x3e4ccccd06037823 */ /* 0x000fe40000000003 */
[----:B------:R-:W-:-:S04]  /*0c00*/  FSETP.NEU.AND P0, PT, R2, RZ, PT ;  /* 0x000000ff0200720b */ /* 0x000fc80003f0d000 */
[----:B------:R-:W-:Y:S01]  /*0c10*/  FSETP.EQ.OR P0, PT, R3, RZ, !P0 ;  /* 0x000000ff0300720b */ /* 0x000fe20004702400 */
[----:B------:R-:W-:-:S12]  /*0c20*/  IMAD.MOV.U32 R4, RZ, RZ, RZ ;  /* 0x000000ffff047224 */ /* 0x000fd800078e00ff */
[----:B------:R-:W-:Y:S05]  /*0c30*/  @P0 BRA `(.L_x_7) ;  /* 0x0000000000e40947 */ /* 0x000fea0003800000 */
[----:B------:R-:W-:-:S04]  /*0c40*/  FSETP.GT.AND P2, PT, |R2|, |R3|, PT ;  /* 0x400000030200720b */ /* 0x000fc80003f44200 */
[----:B------:R-:W-:Y:S02]  /*0c50*/  FSEL R13, |R2|, |R3|, P2 ;  /* 0x40000003020d7208 */ /* 0x000fe40001000200 */
[----:B------:R-:W-:Y:S02]  /*0c60*/  FSEL R4, |R3|, |R2|, P2 ;  /* 0x4000000203047208 */ /* 0x000fe40001000200 */
[----:B------:R-:W0:Y:S08]  /*0c70*/  MUFU.RCP R6, R13 ;  /* 0x0000000d00067308 */ /* 0x000e300000001000 */
[----:B------:R-:W1:Y:S01]  /*0c80*/  FCHK P0, R4, R13 ;  /* 0x0000000d04007302 */ /* 0x000e620000000000 */
[----:B0-----:R-:W-:-:S04]  /*0c90*/  FFMA R5, -R13, R6, 1 ;  /* 0x3f8000000d057423 */ /* 0x001fc80000000106 */
[----:B------:R-:W-:-:S04]  /*0ca0*/  FFMA R5, R6, R5, R6 ;  /* 0x0000000506057223 */ /* 0x000fc80000000006 */
[----:B------:R-:W-:-:S04]  /*0cb0*/  FFMA R6, R4, R5, RZ ;  /* 0x0000000504067223 */ /* 0x000fc800000000ff */
[----:B------:R-:W-:-:S04]  /*0cc0*/  FFMA R12, -R13, R6, R4 ;  /* 0x000000060d0c7223 */ /* 0x000fc80000000104 */
[----:B------:R-:W-:Y:S01]  /*0cd0*/  FFMA R5, R5, R12, R6 ;  /* 0x0000000c05057223 */ /* 0x000fe20000000006 */
[----:B-1----:R-:W-:Y:S06]  /*0ce0*/  @!P0 BRA `(.L_x_8) ;  /* 0x0000000000108947 */ /* 0x002fec0003800000 */
[----:B------:R-:W-:Y:S02]  /*0cf0*/  MOV R5, R13 ;  /* 0x0000000d00057202 */ /* 0x000fe40000000f00 */
[----:B------:R-:W-:-:S07]  /*0d00*/  MOV R6, 0xd20 ;  /* 0x00000d2000067802 */ /* 0x000fce0000000f00 */
[----:B------:R-:W-:Y:S05]  /*0d10*/  CALL.REL.NOINC `($__internal_0_$__cuda_sm3x_div_rn_noftz_f32_slowpath) ;  /* 0x0000001000187944 */ /* 0x000fea0003c00000 */
[----:B------:R-:W-:-:S07]  /*0d20*/  IMAD.U32 R5, RZ, RZ, UR4 ;  /* 0x00000004ff057e24 */ /* 0x000fce000f8e00ff */
.L_x_8:
[----:B------:R-:W-:Y:S02]  /*0d30*/  HFMA2 R19, -RZ, RZ, 0.89990234375, 10328 ;  /* 0x3b33710bff137431 */ /* 0x000fe400000001ff */
[----:B------:R-:W-:Y:S01]  /*0d40*/  FMUL R4, R5, R5 ;  /* 0x0000000505047220 */ /* 0x000fe20000400000 */
[C---:B------:R-:W-:Y:S01]  /*0d50*/  ISETP.GE.AND P0, PT, R3.reuse, RZ, PT ;  /* 0x000000ff0300720c */ /* 0x040fe20003f06270 */
[----:B------:R-:W-:Y:S01]  /*0d60*/  UMOV UR4, 0x40c90fdb ;  /* 0x40c90fdb00047882 */ /* 0x000fe20000000000 */
[----:B------:R-:W-:Y:S01]  /*0d70*/  FSETP.NEU.AND P3, PT, |R3|, |R2|, PT ;  /* 0x400000020300720b */ /* 0x000fe20003f6d200 */
[----:B------:R-:W-:Y:S01]  /*0d80*/  IMAD.U32 R12, RZ, RZ, UR4 ;  /* 0x00000004ff0c7e24 */ /* 0x000fe2000f8e00ff */
[----:B------:R-:W-:Y:S01]  /*0d90*/  FSETP.NEU.AND P1, PT, R13, RZ, PT ;  /* 0x000000ff0d00720b */ /* 0x000fe20003f2d000 */
[----:B------:R-:W-:-:S04]  /*0da0*/  FFMA R19, R4, R19, -0.015681877732276916504 ;  /* 0xbc80774804137423 */ /* 0x000fc80000000013 */
[----:B------:R-:W-:-:S04]  /*0db0*/  FFMA R19, R4, R19, 0.042200751602649688721 ;  /* 0x3d2cdab204137423 */ /* 0x000fc80000000013 */
[----:B------:R-:W-:-:S04]  /*0dc0*/  FFMA R19, R4, R19, -0.074792981147766113281 ;  /* 0xbd992d1004137423 */ /* 0x000fc80000000013 */
[----:B------:R-:W-:-:S04]  /*0dd0*/  FFMA R19, R4, R19, 0.10640415549278259277 ;  /* 0x3dd9ea6c04137423 */ /* 0x000fc80000000013 */
[----:B------:R-:W-:-:S04]  /*0de0*/  FFMA R19, R4, R19, -0.14207722246646881104 ;  /* 0xbe117cb104137423 */ /* 0x000fc80000000013 */
[----:B------:R-:W-:-:S04]  /*0df0*/  FFMA R19, R4, R19, 0.19993925094604492188 ;  /* 0x3e4cbce004137423 */ /* 0x000fc80000000013 */
[----:B------:R-:W-:-:S04]  /*0e00*/  FFMA R19, R4, R19, -0.33333197236061096191 ;  /* 0xbeaaaa7d04137423 */ /* 0x000fc80000000013 */
[----:B------:R-:W-:Y:S01]  /*0e10*/  FMUL R4, R4, R19 ;  /* 0x0000001304047220 */ /* 0x000fe20000400000 */
[----:B------:R-:W-:-:S03]  /*0e20*/  IMAD.MOV.U32 R19, RZ, RZ, 0x3f6ee581 ;  /* 0x3f6ee581ff137424 */ /* 0x000fc600078e00ff */
[----:B------:R-:W-:Y:S02]  /*0e30*/  FFMA R4, R4, R5, R5 ;  /* 0x0000000504047223 */ /* 0x000fe40000000005 */
[C---:B------:R-:W-:Y:S02]  /*0e40*/  FSEL R6, R19.reuse, 1.8663789033889770508, P2 ;  /* 0x3feee58113067808 */ /* 0x040fe40001000000 */
[----:B------:R-:W-:-:S05]  /*0e50*/  FFMA R5, R19, 1.6832555532455444336, -R4 ;  /* 0x3fd774eb13057823 */ /* 0x000fca0000000804 */
[-C--:B------:R-:W-:Y:S02]  /*0e60*/  FSEL R19, R5, R4.reuse, P2 ;  /* 0x0000000405137208 */ /* 0x080fe40001000000 */
[----:B------:R-:W-:Y:S02]  /*0e70*/  FSEL R5, R4, -R4, P2 ;  /* 0x8000000404057208 */ /* 0x000fe40001000000 */
[----:B------:R-:W-:-:S03]  /*0e80*/  MOV R4, 0x4016cbe4 ;  /* 0x4016cbe400047802 */ /* 0x000fc60000000f00 */
[----:B------:R-:W-:Y:S01]  /*0e90*/  @!P0 FFMA R19, R6, 1.6832555532455444336, R5 ;  /* 0x3fd774eb06138823 */ /* 0x000fe20000000005 */
[----:B------:R-:W-:Y:S01]  /*0ea0*/  @!P3 FSEL R19, R4, 0.78539818525314331055, !P0 ;  /* 0x3f490fdb0413b808 */ /* 0x000fe20004000000 */
[----:B------:R-:W-:Y:S01]  /*0eb0*/  FADD R4, |R3|, |R2| ;  /* 0x4000000203047221 */ /* 0x000fe20000000200 */
[----:B------:R-:W-:-:S04]  /*0ec0*/  @!P1 FSEL R19, RZ, 3.1415927410125732422, P0 ;  /* 0x40490fdbff139808 */ /* 0x000fc80000000000 */
[----:B------:R-:W-:Y:S02]  /*0ed0*/  FSETP.NAN.AND P0, PT, R4, R4, PT ;  /* 0x000000040400720b */ /* 0x000fe40003f08000 */
[----:B------:R-:W-:-:S04]  /*0ee0*/  LOP3.LUT R19, R19, 0x80000000, R2, 0xb8, !PT ;  /* 0x8000000013137812 */ /* 0x000fc800078eb802 */
[----:B------:R-:W-:-:S04]  /*0ef0*/  FSEL R19, R4, R19, P0 ;  /* 0x0000001304137208 */ /* 0x000fc80000000000 */
[----:B------:R-:W0:Y:S08]  /*0f00*/  MUFU.RCP R4, R19 ;  /* 0x0000001300047308 */ /* 0x000e300000001000 */
[----:B------:R-:W1:Y:S01]  /*0f10*/  FCHK P0, R12, R19 ;  /* 0x000000130c007302 */ /* 0x000e620000000000 */
[----:B0-----:R-:W-:-:S04]  /*0f20*/  FFMA R5, -R19, R4, 1 ;  /* 0x3f80000013057423 */ /* 0x001fc80000000104 */
[----:B------:R-:W-:-:S04]  /*0f30*/  FFMA R4, R4, R5, R4 ;  /* 0x0000000504047223 */ /* 0x000fc80000000004 */
[----:B------:R-:W-:-:S04]  /*0f40*/  FFMA R5, R4, 6.2831854820251464844, RZ ;  /* 0x40c90fdb04057823 */ /* 0x000fc800000000ff */
[----:B------:R-:W-:-:S04]  /*0f50*/  FFMA R6, -R19, R5, 6.2831854820251464844 ;  /* 0x40c90fdb13067423 */ /* 0x000fc80000000105 */
[----:B------:R-:W-:Y:S01]  /*0f60*/  FFMA R4, R4, R6, R5 ;  /* 0x0000000604047223 */ /* 0x000fe20000000005 */
[----:B-1----:R-:W-:Y:S06]  /*0f70*/  @!P0 BRA `(.L_x_7) ;  /* 0x0000000000148947 */ /* 0x002fec0003800000 */
[----:B------:R-:W-:Y:S01]  /*0f80*/  MOV R5, R19 ;  /* 0x0000001300057202 */ /* 0x000fe20000000f00 */
[----:B------:R-:W-:Y:S01]  /*0f90*/  IMAD.MOV.U32 R4, RZ, RZ, 0x40c90fdb ;  /* 0x40c90fdbff047424 */ /* 0x000fe200078e00ff */
[----:B------:R-:W-:-:S07]  /*0fa0*/  MOV R6, 0xfc0 ;  /* 0x00000fc000067802 */ /* 0x000fce0000000f00 */
[----:B------:R-:W-:Y:S05]  /*0fb0*/  CALL.REL.NOINC `($__internal_0_$__cuda_sm3x_div_rn_noftz_f32_slowpath) ;  /* 0x0000000c00707944 */ /* 0x000fea0003c00000 */
[----:B------:R-:W-:-:S07]  /*0fc0*/  MOV R4, UR4 ;  /* 0x0000000400047c02 */ /* 0x000fce0008000f00 */
.L_x_7:
[C---:B------:R-:W-:Y:S01]  /*0fd0*/  FMUL R5, R0.reuse, 1.5 ;  /* 0x3fc0000000057820 */ /* 0x040fe20000400000 */
[----:B------:R-:W-:Y:S01]  /*0fe0*/  FMUL R13, R0, 0.67000001668930053711 ;  /* 0x3f2b851f000d7820 */ /* 0x000fe20000400000 */
[----:B------:R-:W0:Y:S01]  /*0ff0*/  S2R R6, SR_CgaCtaId ;  /* 0x0000000000067919 */ /* 0x000e220000008800 */
[----:B------:R-:W-:Y:S02]  /*1000*/  VIADD R25, R20, 0x1 ;  /* 0x0000000114197836 */ /* 0x000fe40000000000 */
[----:B------:R-:W-:Y:S01]  /*1010*/  FSETP.GT.AND P0, PT, R4, R5, PT ;  /* 0x000000050400720b */ /* 0x000fe20003f04000 */
[----:B------:R-:W-:-:S03]  /*1020*/  IMAD.MOV.U32 R16, RZ, RZ, RZ ;  /* 0x000000ffff107224 */ /* 0x000fc600078e00ff */
[----:B------:R-:W-:-:S04]  /*1030*/  FSEL R4, R5, R4, P0 ;  /* 0x0000000405047208 */ /* 0x000fc80000000000 */
[----:B------:R-:W-:-:S04]  /*1040*/  FSETP.GEU.AND P0, PT, R4, R13, PT ;  /* 0x0000000d0400720b */ /* 0x000fc80003f0e000 */
[----:B------:R-:W-:-:S04]  /*1050*/  FSEL R4, R13, R4, !P0 ;  /* 0x000000040d047208 */ /* 0x000fc80004000000 */
[C---:B------:R-:W-:Y:S02]  /*1060*/  FSETP.GEU.AND P0, PT, R4.reuse, 6, PT ;  /* 0x40c000000400780b */ /* 0x040fe40003f0e000 */
[----:B------:R-:W-:-:S04]  /*1070*/  FMNMX.NAN R4, R4, 50, PT ;  /* 0x4248000004047809 */ /* 0x000fc80003820000 */
[----:B------:R-:W-:-:S05]  /*1080*/  FSEL R5, R4, 6, P0 ;  /* 0x40c0000004057808 */ /* 0x000fca0000000000 */
[----:B------:R-:W-:-:S04]  /*1090*/  FADD R5, R5, -R0 ;  /* 0x8000000005057221 */ /* 0x000fc80000000000 */
[----:B------:R-:W-:Y:S01]  /*10a0*/  FFMA R0, R5, 0.20000000298023223877, R0 ;  /* 0x3e4ccccd05007823 */ /* 0x000fe20000000000 */
[----:B------:R-:W-:-:S03]  /*10b0*/  MOV R5, 0x400 ;  /* 0x0000040000057802 */ /* 0x000fc60000000f00 */
[----:B------:R-:W-:Y:S01]  /*10c0*/  FADD R4, R0, -R21 ;  /* 0x8000001500047221 */ /* 0x000fe20000000000 */
[----:B0-----:R-:W-:-:S03]  /*10d0*/  LEA R5, R6, R5, 0x18 ;  /* 0x0000000506057211 */ /* 0x001fc600078ec0ff */
[----:B------:R-:W-:Y:S01]  /*10e0*/  FFMA R21, R4, 0.33000001311302185059, R21 ;  /* 0x3ea8f5c304157823 */ /* 0x000fe20000000015 */
[----:B------:R-:W-:Y:S01]  /*10f0*/  LEA R18, R20, R5, 0x2 ;  /* 0x0000000514127211 */ /* 0x000fe200078e10ff */
[----:B------:R-:W0:Y:S02]  /*1100*/  LDC R4, c[0x0][0x39c] ;  /* 0x0000e700ff047b82 */ /* 0x000e240000000800 */
[----:B------:R-:W-:Y:S02]  /*1110*/  FADD R13, R21, 0.5 ;  /* 0x3f000000150d7421 */ /* 0x000fe40000000000 */
[----:B------:R1:W-:Y:S04]  /*1120*/  STS [R18], R9 ;  /* 0x0000000912007388 */ /* 0x0003e80000000800 */
[----:B------:R-:W2:Y:S02]  /*1130*/  F2I.FLOOR.NTZ R13, R13 ;  /* 0x0000000d000d7305 */ /* 0x000ea40000207100 */
[----:B--2---:R-:W-:-:S02]  /*1140*/  VIMNMX R19, PT, PT, R13, 0x1, !PT ;  /* 0x000000010d137848 */ /* 0x004fc40007fe0100 */
[-C--:B0-----:R-:W-:Y:S02]  /*1150*/  ISETP.GE.AND P1, PT, R25, R4.reuse, PT ;  /* 0x000000041900720c */ /* 0x081fe40003f26270 */
[----:B------:R-:W-:Y:S02]  /*1160*/  VIMNMX R6, PT, PT, R19, R4, PT ;  /* 0x0000000413067248 */ /* 0x000fe40003fe0100 */
[----:B------:R-:W-:Y:S02]  /*1170*/  SEL R20, R25, RZ, !P1 ;  /* 0x000000ff19147207 */ /* 0x000fe40004800000 */
[C---:B------:R-:W-:Y:S02]  /*1180*/  ISETP.GE.U32.AND P2, PT, R6.reuse, 0x8, PT ;  /* 0x000000080600780c */ /* 0x040fe40003f46070 */
[----:B------:R-:W-:Y:S01]  /*1190*/  LOP3.LUT R12, R6, 0x7, RZ, 0xc0, !PT ;  /* 0x00000007060c7812 */ /* 0x000fe200078ec0ff */
[----:B------:R-:W-:Y:S01]  /*11a0*/  IMAD.MOV.U32 R25, RZ, RZ, R20 ;  /* 0x000000ffff197224 */ /* 0x000fe200078e0014 */
[----:B------:R-:W-:-:S02]  /*11b0*/  MOV R19, RZ ;  /* 0x000000ff00137202 */ /* 0x000fc40000000f00 */
[----:B------:R-:W-:-:S07]  /*11c0*/  ISETP.NE.AND P0, PT, R12, RZ, PT ;  /* 0x000000ff0c00720c */ /* 0x000fce0003f05270 */
[----:B-1----:R-:W-:Y:S06]  /*11d0*/  @!P2 BRA `(.L_x_9) ;  /* 0x00000004003ca947 */ /* 0x002fec0003800000 */
[----:B------:R-:W-:Y:S01]  /*11e0*/  LOP3.LUT R13, R6, 0x7ffffff8, RZ, 0xc0, !PT ;  /* 0x7ffffff8060d7812 */ /* 0x000fe200078ec0ff */
[----:B------:R-:W-:Y:S02]  /*11f0*/  HFMA2 R16, -RZ, RZ, 0, 0 ;  /* 0x00000000ff107431 */ /* 0x000fe400000001ff */
[----:B------:R-:W-:Y:S01]  /*1200*/  IMAD.MOV.U32 R25, RZ, RZ, R20 ;  /* 0x000000ffff197224 */ /* 0x000fe200078e0014 */
[----:B------:R-:W-:-:S07]  /*1210*/  IADD3 R13, PT, PT, -R13, RZ, RZ ;  /* 0x000000ff0d0d7210 */ /* 0x000fce0007ffe1ff */
.L_x_10:
[----:B------:R-:W-:Y:S02]  /*1220*/  ISETP.NE.AND P1, PT, R25, RZ, PT ;  /* 0x000000ff1900720c */ /* 0x000fe40003f25270 */
[----:B------:R-:W-:Y:S02]  /*1230*/  IADD3 R13, PT, PT, R13, 0x8, RZ ;  /* 0x000000080d0d7810 */ /* 0x000fe40007ffe0ff */
[----:B------:R-:W-:-:S04]  /*1240*/  SEL R18, R25, R4, P1 ;  /* 0x0000000419127207 */ /* 0x000fc80000800000 */
[C---:B------:R-:W-:Y:S01]  /*1250*/  IADD3 R25, PT, PT, R18.reuse, -0x1, RZ ;  /* 0xffffffff12197810 */ /* 0x040fe20007ffe0ff */
[----:B------:R-:W-:-:S03]  /*1260*/  IMAD R24, R18, 0x4, R5 ;  /* 0x0000000412187824 */ /* 0x000fc600078e0205 */
[C---:B------:R-:W-:Y:S02]  /*1270*/  ISETP.NE.AND P1, PT, R25.reuse, RZ, PT ;  /* 0x000000ff1900720c */ /* 0x040fe40003f25270 */
[----:B------:R0:W1:Y:S02]  /*1280*/  LDS R27, [R24+-0x4] ;  /* 0xfffffc00181b7984 */ /* 0x0000640000000800 */
[----:B------:R-:W-:-:S04]  /*1290*/  SEL R18, R25, R4, P1 ;  /* 0x0000000419127207 */ /* 0x000fc80000800000 */
[C---:B------:R-:W-:Y:S01]  /*12a0*/  IADD3 R25, PT, PT, R18.reuse, -0x1, RZ ;  /* 0xffffffff12197810 */ /* 0x040fe20007ffe0ff */
[----:B------:R-:W-:-:S03]  /*12b0*/  IMAD R22, R18, 0x4, R5 ;  /* 0x0000000412167824 */ /* 0x000fc600078e0205 */
[----:B------:R-:W-:-:S03]  /*12c0*/  ISETP.NE.AND P1, PT, R25, RZ, PT ;  /* 0x000000ff1900720c */ /* 0x000fc60003f25270 */
[----:B------:R-:W2:Y:S01]  /*12d0*/  LDS R22, [R22+-0x4] ;  /* 0xfffffc0016167984 */ /* 0x000ea20000000800 */
[----:B------:R-:W-:-:S04]  /*12e0*/  SEL R18, R25, R4, P1 ;  /* 0x0000000419127207 */ /* 0x000fc80000800000 */
[----:B------:R-:W-:-:S04]  /*12f0*/  IADD3 R25, PT, PT, R18, -0x1, RZ ;  /* 0xffffffff12197810 */ /* 0x000fc80007ffe0ff */
[----:B------:R-:W-:-:S04]  /*1300*/  ISETP.NE.AND P1, PT, R25, RZ, PT ;  /* 0x000000ff1900720c */ /* 0x000fc80003f25270 */
[----:B0-----:R-:W-:-:S04]  /*1310*/  SEL R24, R25, R4, P1 ;  /* 0x0000000419187207 */ /* 0x001fc80000800000 */
[----:B------:R-:W-:-:S04]  /*1320*/  IADD3 R29, PT, PT, R24, -0x1, RZ ;  /* 0xffffffff181d7810 */ /* 0x000fc80007ffe0ff */
[----:B------:R-:W-:Y:S01]  /*1330*/  ISETP.NE.AND P1, PT, R29, RZ, PT ;  /* 0x000000ff1d00720c */ /* 0x000fe20003f25270 */
[----:B-1----:R-:W-:Y:S01]  /*1340*/  FADD R26, R27, -R16 ;  /* 0x800000101b1a7221 */ /* 0x002fe20000000000 */
[----:B------:R-:W-:-:S03]  /*1350*/  IMAD R16, R18, 0x4, R5 ;  /* 0x0000000412107824 */ /* 0x000fc600078e0205 */
[----:B------:R-:W-:-:S03]  /*1360*/  FADD R18, R26, R19 ;  /* 0x000000131a127221 */ /* 0x000fc60000000000 */
[----:B------:R-:W0:Y:S01]  /*1370*/  LDS R16, [R16+-0x4] ;  /* 0xfffffc0010107984 */ /* 0x000e220000000800 */
[----:B------:R-:W-:-:S04]  /*1380*/  FADD R19, R18, -R19 ;  /* 0x8000001312137221 */ /* 0x000fc80000000000 */
[----:B------:R-:W-:-:S04]  /*1390*/  FADD R19, -R26, R19 ;  /* 0x000000131a137221 */ /* 0x000fc80000000100 */
[----:B--2---:R-:W-:Y:S01]  /*13a0*/  FADD R27, -R19, R22 ;  /* 0x00000016131b7221 */ /* 0x004fe20000000100 */
[----:B------:R-:W-:Y:S01]  /*13b0*/  IMAD R19, R24, 0x4, R5 ;  /* 0x0000000418137824 */ /* 0x000fe200078e0205 */
[----:B------:R-:W-:Y:S02]  /*13c0*/  SEL R22, R29, R4, P1 ;  /* 0x000000041d167207 */ /* 0x000fe40000800000 */
[----:B------:R-:W-:-:S03]  /*13d0*/  FADD R25, R18, R27 ;  /* 0x0000001b12197221 */ /* 0x000fc60000000000 */
[----:B------:R-:W1:Y:S01]  /*13e0*/  LDS R19, [R19+-0x4] ;  /* 0xfffffc0013137984 */ /* 0x000e620000000800 */
[----:B------:R-:W-:-:S04]  /*13f0*/  FADD R18, -R18, R25 ;  /* 0x0000001912127221 */ /* 0x000fc80000000100 */
[----:B------:R-:W-:Y:S01]  /*1400*/  FADD R27, -R27, R18 ;  /* 0x000000121b1b7221 */ /* 0x000fe20000000100 */
[----:B------:R-:W-:-:S06]  /*1410*/  IMAD R18, R22, 0x4, R5 ;  /* 0x0000000416127824 */ /* 0x000fcc00078e0205 */
[----:B------:R-:W2:Y:S01]  /*1420*/  LDS R18, [R18+-0x4] ;  /* 0xfffffc0012127984 */ /* 0x000ea20000000800 */
[----:B0-----:R-:W-:Y:S01]  /*1430*/  FADD R24, -R27, R16 ;  /* 0x000000101b187221 */ /* 0x001fe20000000100 */
[----:B------:R-:W-:-:S03]  /*1440*/  IADD3 R27, PT, PT, R22, -0x1, RZ ;  /* 0xffffffff161b7810 */ /* 0x000fc60007ffe0ff */
[----:B------:R-:W-:Y:S01]  /*1450*/  FADD R16, R25, R24 ;  /* 0x0000001819107221 */ /* 0x000fe20000000000 */
[----:B------:R-:W-:-:S03]  /*1460*/  ISETP.NE.AND P1, PT, R27, RZ, PT ;  /* 0x000000ff1b00720c */ /* 0x000fc60003f25270 */
[----:B------:R-:W-:Y:S01]  /*1470*/  FADD R25, -R25, R16 ;  /* 0x0000001019197221 */ /* 0x000fe20000000100 */
[----:B------:R-:W-:-:S03]  /*1480*/  SEL R22, R27, R4, P1 ;  /* 0x000000041b167207 */ /* 0x000fc60000800000 */
[----:B------:R-:W-:Y:S01]  /*1490*/  FADD R24, -R24, R25 ;  /* 0x0000001918187221 */ /* 0x000fe20000000100 */
[----:B------:R-:W-:-:S03]  /*14a0*/  IADD3 R29, PT, PT, R22, -0x1, RZ ;  /* 0xffffffff161d7810 */ /* 0x000fc60007ffe0ff */
[----:B-1----:R-:W-:Y:S01]  /*14b0*/  FADD R27, -R24, R19 ;  /* 0x00000013181b7221 */ /* 0x002fe20000000100 */
[----:B------:R-:W-:Y:S01]  /*14c0*/  IMAD R19, R22, 0x4, R5 ;  /* 0x0000000416137824 */ /* 0x000fe200078e0205 */
[----:B------:R-:W-:Y:S02]  /*14d0*/  ISETP.NE.AND P1, PT, R29, RZ, PT ;  /* 0x000000ff1d00720c */ /* 0x000fe40003f25270 */
[----:B------:R-:W-:-:S03]  /*14e0*/  FADD R25, R16, R27 ;  /* 0x0000001b10197221 */ /* 0x000fc60000000000 */
[----:B------:R-:W0:Y:S01]  /*14f0*/  LDS R19, [R19+-0x4] ;  /* 0xfffffc0013137984 */ /* 0x000e220000000800 */
[----:B------:R-:W-:-:S04]  /*1500*/  FADD R16, -R16, R25 ;  /* 0x0000001910107221 */ /* 0x000fc80000000100 */
[----:B------:R-:W-:Y:S01]  /*1510*/  FADD R27, -R27, R16 ;  /* 0x000000101b1b7221 */ /* 0x000fe20000000100 */
[----:B------:R-:W-:-:S03]  /*1520*/  SEL R16, R29, R4, P1 ;  /* 0x000000041d107207 */ /* 0x000fc60000800000 */
[----:B--2---:R-:W-:Y:S01]  /*1530*/  FADD R24, -R27, R18 ;  /* 0x000000121b187221 */ /* 0x004fe20000000100 */
[C---:B------:R-:W-:Y:S01]  /*1540*/  IADD3 R27, PT, PT, R16.reuse, -0x1, RZ ;  /* 0xffffffff101b7810 */ /* 0x040fe20007ffe0ff */
[----:B------:R-:W-:Y:S02]  /*1550*/  IMAD R22, R16, 0x4, R5 ;  /* 0x0000000410167824 */ /* 0x000fe400078e0205 */
[----:B------:R-:W-:Y:S01]  /*1560*/  FADD R16, R25, R24 ;  /* 0x0000001819107221 */ /* 0x000fe20000000000 */
[----:B------:R-:W-:-:S03]  /*1570*/  ISETP.NE.AND P1, PT, R27, RZ, PT ;  /* 0x000000ff1b00720c */ /* 0x000fc60003f25270 */
[----:B------:R-:W1:Y:S01]  /*1580*/  LDS R22, [R22+-0x4] ;  /* 0xfffffc0016167984 */ /* 0x000e620000000800 */
[----:B------:R-:W-:Y:S01]  /*1590*/  FADD R25, -R25, R16 ;  /* 0x0000001019197221 */ /* 0x000fe20000000100 */
[----:B------:R-:W-:Y:S02]  /*15a0*/  SEL R18, R27, R4, P1 ;  /* 0x000000041b127207 */ /* 0x000fe40000800000 */
[----:B------:R-:W-:Y:S01]  /*15b0*/  ISETP.NE.AND P1, PT, R13, RZ, PT ;  /* 0x000000ff0d00720c */ /* 0x000fe20003f25270 */
[----:B------:R-:W-:Y:S02]  /*15c0*/  FADD R26, -R24, R25 ;  /* 0x00000019181a7221 */ /* 0x000fe40000000100 */
[----:B------:R-:W-:-:S06]  /*15d0*/  IMAD R24, R18, 0x4, R5 ;  /* 0x0000000412187824 */ /* 0x000fcc00078e0205 */
[----:B------:R-:W2:Y:S01]  /*15e0*/  LDS R24, [R24+-0x4] ;  /* 0xfffffc0018187984 */ /* 0x000ea20000000800 */
[----:B0-----:R-:W-:-:S04]  /*15f0*/  FADD R25, -R26, R19 ;  /* 0x000000131a197221 */ /* 0x001fc80000000100 */
[----:B------:R-:W-:-:S04]  /*1600*/  FADD R19, R16, R25 ;  /* 0x0000001910137221 */ /* 0x000fc80000000000 */
[----:B------:R-:W-:-:S04]  /*1610*/  FADD R16, -R16, R19 ;  /* 0x0000001310107221 */ /* 0x000fc80000000100 */
[----:B------:R-:W-:-:S04]  /*1620*/  FADD R25, -R25, R16 ;  /* 0x0000001019197221 */ /* 0x000fc80000000100 */
[----:B-1----:R-:W-:Y:S01]  /*1630*/  FADD R22, -R25, R22 ;  /* 0x0000001619167221 */ /* 0x002fe20000000100 */
[----:B------:R-:W-:-:S03]  /*1640*/  VIADD R25, R18, 0xffffffff ;  /* 0xffffffff12197836 */ /* 0x000fc60000000000 */
[----:B------:R-:W-:-:S04]  /*1650*/  FADD R16, R19, R22 ;  /* 0x0000001613107221 */ /* 0x000fc80000000000 */
[----:B------:R-:W-:-:S04]  /*1660*/  FADD R19, -R19, R16 ;  /* 0x0000001013137221 */ /* 0x000fc80000000100 */
[----:B------:R-:W-:-:S04]  /*1670*/  FADD R19, -R22, R19 ;  /* 0x0000001316137221 */ /* 0x000fc80000000100 */
[----:B--2---:R-:W-:-:S04]  /*1680*/  FADD R27, -R19, R24 ;  /* 0x00000018131b7221 */ /* 0x004fc80000000100 */
[----:B------:R-:W-:-:S04]  /*1690*/  FADD R19, R16, R27 ;  /* 0x0000001b10137221 */ /* 0x000fc80000000000 */
[----:B------:R-:W-:-:S04]  /*16a0*/  FADD R16, -R16, R19 ;  /* 0x0000001310107221 */ /* 0x000fc80000000100 */
[----:B------:R-:W-:Y:S01]  /*16b0*/  FADD R16, -R27, R16 ;  /* 0x000000101b107221 */ /* 0x000fe20000000100 */
[----:B------:R-:W-:Y:S06]  /*16c0*/  @P1 BRA `(.L_x_10) ;  /* 0xfffffff800d41947 */ /* 0x000fec000383ffff */
.L_x_9:
[----:B------:R-:W-:Y:S05]  /*16d0*/  @!P0 BRA `(.L_x_11) ;  /* 0x0000000400148947 */ /* 0x000fea0003800000 */
[----:B------:R-:W-:Y:S02]  /*16e0*/  ISETP.GE.U32.AND P1, PT, R12, 0x4, PT ;  /* 0x000000040c00780c */ /* 0x000fe40003f26070 */
[----:B------:R-:W-:-:S04]  /*16f0*/  LOP3.LUT R22, R6, 0x3, RZ, 0xc0, !PT ;  /* 0x0000000306167812 */ /* 0x000fc800078ec0ff */
[----:B------:R-:W-:-:S07]  /*1700*/  ISETP.NE.AND P0, PT, R22, RZ, PT ;  /* 0x000000ff1600720c */ /* 0x000fce0003f05270 */
[----:B------:R-:W-:Y:S06]  /*1710*/  @!P1 BRA `(.L_x_12) ;  /* 0x0000000000909947 */ /* 0x000fec0003800000 */
[----:B------:R-:W-:-:S04]  /*1720*/  ISETP.NE.AND P1, PT, R25, RZ, PT ;  /* 0x000000ff1900720c */ /* 0x000fc80003f25270 */
[----:B------:R-:W-:-:S04]  /*1730*/  SEL R12, R25, R4, P1 ;  /* 0x00000004190c7207 */ /* 0x000fc80000800000 */
[C---:B------:R-:W-:Y:S01]  /*1740*/  LEA R25, R12.reuse, R5, 0x2 ;  /* 0x000000050c197211 */ /* 0x040fe200078e10ff */
[----:B------:R-:W-:-:S05]  /*1750*/  VIADD R13, R12, 0xffffffff ;  /* 0xffffffff0c0d7836 */ /* 0x000fca0000000000 */
[----:B------:R-:W0:Y:S01]  /*1760*/  LDS R25, [R25+-0x4] ;  /* 0xfffffc0019197984 */ /* 0x000e220000000800 */
[----:B------:R-:W-:-:S04]  /*1770*/  ISETP.NE.AND P1, PT, R13, RZ, PT ;  /* 0x000000ff0d00720c */ /* 0x000fc80003f25270 */
[----:B------:R-:W-:-:S04]  /*1780*/  SEL R12, R13, R4, P1 ;  /* 0x000000040d0c7207 */ /* 0x000fc80000800000 */
[C---:B------:R-:W-:Y:S01]  /*1790*/  LEA R13, R12.reuse, R5, 0x2 ;  /* 0x000000050c0d7211 */ /* 0x040fe200078e10ff */
[----:B------:R-:W-:-:S05]  /*17a0*/  VIADD R27, R12, 0xffffffff ;  /* 0xffffffff0c1b7836 */ /* 0x000fca0000000000 */
[----:B------:R-:W1:Y:S01]  /*17b0*/  LDS R13, [R13+-0x4] ;  /* 0xfffffc000d0d7984 */ /* 0x000e620000000800 */
[----:B------:R-:W-:-:S04]  /*17c0*/  ISETP.NE.AND P1, PT, R27, RZ, PT ;  /* 0x000000ff1b00720c */ /* 0x000fc80003f25270 */
[----:B------:R-:W-:-:S04]  /*17d0*/  SEL R12, R27, R4, P1 ;  /* 0x000000041b0c7207 */ /* 0x000fc80000800000 */
[C---:B------:R-:W-:Y:S01]  /*17e0*/  LEA R26, R12.reuse, R5, 0x2 ;  /* 0x000000050c1a7211 */ /* 0x040fe200078e10ff */
[----:B------:R-:W-:-:S04]  /*17f0*/  VIADD R27, R12, 0xffffffff ;  /* 0xffffffff0c1b7836 */ /* 0x000fc80000000000 */
[----:B------:R-:W2:Y:S01]  /*1800*/  LDS R12, [R26+-0x4] ;  /* 0xfffffc001a0c7984 */ /* 0x000ea20000000800 */
[----:B------:R-:W-:Y:S01]  /*1810*/  ISETP.NE.AND P1, PT, R27, RZ, PT ;  /* 0x000000ff1b00720c */ /* 0x000fe20003f25270 */
[----:B0-----:R-:W-:-:S03]  /*1820*/  FADD R24, -R16, R25 ;  /* 0x0000001910187221 */ /* 0x001fc60000000100 */
[----:B------:R-:W-:Y:S01]  /*1830*/  SEL R16, R27, R4, P1 ;  /* 0x000000041b107207 */ /* 0x000fe20000800000 */
[----:B------:R-:W-:-:S03]  /*1840*/  FADD R18, R19, R24 ;  /* 0x0000001813127221 */ /* 0x000fc60000000000 */
[----:B------:R-:W-:Y:S01]  /*1850*/  LEA R27, R16, R5, 0x2 ;  /* 0x00000005101b7211 */ /* 0x000fe200078e10ff */
[----:B------:R-:W-:-:S04]  /*1860*/  FADD R25, -R19, R18 ;  /* 0x0000001213197221 */ /* 0x000fc80000000100 */
[----:B------:R-:W0:Y:S01]  /*1870*/  LDS R19, [R27+-0x4] ;  /* 0xfffffc001b137984 */ /* 0x000e220000000800 */
[----:B------:R-:W-:-:S04]  /*1880*/  FADD R24, -R24, R25 ;  /* 0x0000001918187221 */ /* 0x000fc80000000100 */
[----:B-1----:R-:W-:-:S04]  /*1890*/  FADD R13, -R24, R13 ;  /* 0x0000000d180d7221 */ /* 0x002fc80000000100 */
[----:B------:R-:W-:-:S04]  /*18a0*/  FADD R25, R18, R13 ;  /* 0x0000000d12197221 */ /* 0x000fc80000000000 */
[----:B------:R-:W-:-:S04]  /*18b0*/  FADD R18, -R18, R25 ;  /* 0x0000001912127221 */ /* 0x000fc80000000100 */
[----:B------:R-:W-:-:S04]  /*18c0*/  FADD R13, -R13, R18 ;  /* 0x000000120d0d7221 */ /* 0x000fc80000000100 */
[----:B--2---:R-:W-:-:S04]  /*18d0*/  FADD R12, -R13, R12 ;  /* 0x0000000c0d0c7221 */ /* 0x004fc80000000100 */
[----:B------:R-:W-:-:S04]  /*18e0*/  FADD R18, R25, R12 ;  /* 0x0000000c19127221 */ /* 0x000fc80000000000 */
[----:B------:R-:W-:-:S04]  /*18f0*/  FADD R25, -R25, R18 ;  /* 0x0000001219197221 */ /* 0x000fc80000000100 */
[----:B------:R-:W-:Y:S01]  /*1900*/  FADD R12, -R12, R25 ;  /* 0x000000190c0c7221 */ /* 0x000fe20000000100 */
[----:B------:R-:W-:-:S03]  /*1910*/  VIADD R25, R16, 0xffffffff ;  /* 0xffffffff10197836 */ /* 0x000fc60000000000 */
[----:B0-----:R-:W-:-:S04]  /*1920*/  FADD R13, -R12, R19 ;  /* 0x000000130c0d7221 */ /* 0x001fc80000000100 */
[----:B------:R-:W-:-:S04]  /*1930*/  FADD R19, R18, R13 ;  /* 0x0000000d12137221 */ /* 0x000fc80000000000 */
[----:B------:R-:W-:-:S04]  /*1940*/  FADD R18, -R18, R19 ;  /* 0x0000001312127221 */ /* 0x000fc80000000100 */
[----:B------:R-:W-:-:S07]  /*1950*/  FADD R16, -R13, R18 ;  /* 0x000000120d107221 */ /* 0x000fce0000000100 */
.L_x_12:
[----:B------:R-:W-:Y:S05]  /*1960*/  @!P0 BRA `(.L_x_11) ;  /* 0x0000000000708947 */ /* 0x000fea0003800000 */
[----:B------:R-:W-:Y:S02]  /*1970*/  ISETP.NE.AND P1, PT, R22, 0x1, PT ;  /* 0x000000011600780c */ /* 0x000fe40003f25270 */
[----:B------:R-:W-:-:S04]  /*1980*/  LOP3.LUT R12, R6, 0x1, RZ, 0xc0, !PT ;  /* 0x00000001060c7812 */ /* 0x000fc800078ec0ff */
[----:B------:R-:W-:-:S07]  /*1990*/  ISETP.NE.U32.AND P0, PT, R12, 0x1, PT ;  /* 0x000000010c00780c */ /* 0x000fce0003f05070 */
[----:B------:R-:W-:Y:S06]  /*19a0*/  @!P1 BRA `(.L_x_13) ;  /* 0x0000000000489947 */ /* 0x000fec0003800000 */
[----:B------:R-:W-:-:S04]  /*19b0*/  ISETP.NE.AND P1, PT, R25, RZ, PT ;  /* 0x000000ff1900720c */ /* 0x000fc80003f25270 */
[----:B------:R-:W-:-:S04]  /*19c0*/  SEL R12, R25, R4, P1 ;  /* 0x00000004190c7207 */ /* 0x000fc80000800000 */
[C---:B------:R-:W-:Y:S01]  /*19d0*/  LEA R18, R12.reuse, R5, 0x2 ;  /* 0x000000050c127211 */ /* 0x040fe200078e10ff */
[----:B------:R-:W-:-:S04]  /*19e0*/  VIADD R13, R12, 0xffffffff ;  /* 0xffffffff0c0d7836 */ /* 0x000fc80000000000 */
[----:B------:R-:W0:Y:S01]  /*19f0*/  LDS R25, [R18+-0x4] ;  /* 0xfffffc0012197984 */ /* 0x000e220000000800 */
[----:B------:R-:W-:-:S04]  /*1a00*/  ISETP.NE.AND P1, PT, R13, RZ, PT ;  /* 0x000000ff0d00720c */ /* 0x000fc80003f25270 */
[----:B------:R-:W-:-:S04]  /*1a10*/  SEL R12, R13, R4, P1 ;  /* 0x000000040d0c7207 */ /* 0x000fc80000800000 */
[----:B------:R-:W-:-:S05]  /*1a20*/  LEA R13, R12, R5, 0x2 ;  /* 0x000000050c0d7211 */ /* 0x000fca00078e10ff */
[----:B------:R-:W1:Y:S01]  /*1a30*/  LDS R24, [R13+-0x4] ;  /* 0xfffffc000d187984 */ /* 0x000e620000000800 */
[----:B0-----:R-:W-:Y:S01]  /*1a40*/  FADD R16, -R16, R25 ;  /* 0x0000001910107221 */ /* 0x001fe20000000100 */
[----:B------:R-:W-:-:S03]  /*1a50*/  VIADD R25, R12, 0xffffffff ;  /* 0xffffffff0c197836 */ /* 0x000fc60000000000 */
[----:B------:R-:W-:-:S04]  /*1a60*/  FADD R22, R19, R16 ;  /* 0x0000001013167221 */ /* 0x000fc80000000000 */
[----:B------:R-:W-:-:S04]  /*1a70*/  FADD R19, -R19, R22 ;  /* 0x0000001613137221 */ /* 0x000fc80000000100 */
[----:B------:R-:W-:-:S04]  /*1a80*/  FADD R19, -R16, R19 ;  /* 0x0000001310137221 */ /* 0x000fc80000000100 */
[----:B-1----:R-:W-:-:S04]  /*1a90*/  FADD R27, -R19, R24 ;  /* 0x00000018131b7221 */ /* 0x002fc80000000100 */
[----:B------:R-:W-:-:S04]  /*1aa0*/  FADD R19, R22, R27 ;  /* 0x0000001b16137221 */ /* 0x000fc80000000000 */
[----:B------:R-:W-:-:S04]  /*1ab0*/  FADD R16, -R22, R19 ;  /* 0x0000001316107221 */ /* 0x000fc80000000100 */
[----:B------:R-:W-:-:S07]  /*1ac0*/  FADD R16, -R27, R16 ;  /* 0x000000101b107221 */ /* 0x000fce0000000100 */
.L_x_13:
[----:B------:R-:W-:-:S04]  /*1ad0*/  @!P0 ISETP.NE.AND P1, PT, R25, RZ, PT ;  /* 0x000000ff1900820c */ /* 0x000fc80003f25270 */
[----:B------:R-:W-:-:S04]  /*1ae0*/  @!P0 SEL R4, R25, R4, P1 ;  /* 0x0000000419048207 */ /* 0x000fc80000800000 */
[----:B------:R-:W-:-:S05]  /*1af0*/  @!P0 LEA R4, R4, R5, 0x2 ;  /* 0x0000000504048211 */ /* 0x000fca00078e10ff */
[----:B------:R-:W0:Y:S02]  /*1b00*/  @!P0 LDS R5, [R4+-0x4] ;  /* 0xfffffc0004058984 */ /* 0x000e240000000800 */
[----:B0-----:R-:W-:-:S04]  /*1b10*/  @!P0 FADD R16, R5, -R16 ;  /* 0x8000001005108221 */ /* 0x001fc80000000000 */
[----:B------:R-:W-:-:S07]  /*1b20*/  @!P0 FADD R19, R19, R16 ;  /* 0x0000001013138221 */ /* 0x000fce0000000000 */
.L_x_11:
[----:B------:R-:W-:-:S04]  /*1b30*/  I2FP.F32.U32 R12, R6 ;  /* 0x00000006000c7245 */ /* 0x000fc80000201000 */
[----:B------:R-:W0:Y:S08]  /*1b40*/  MUFU.RCP R4, R12 ;  /* 0x0000000c00047308 */ /* 0x000e300000001000 */
[----:B------:R-:W1:Y:S01]  /*1b50*/  FCHK P0, R19, R12 ;  /* 0x0000000c13007302 */ /* 0x000e620000000000 */
[----:B0-----:R-:W-:-:S04]  /*1b60*/  FFMA R5, -R12, R4, 1 ;  /* 0x3f8000000c057423 */ /* 0x001fc80000000104 */
[----:B------:R-:W-:-:S04]  /*1b70*/  FFMA R4, R4, R5, R4 ;  /* 0x0000000504047223 */ /* 0x000fc80000000004 */
[----:B------:R-:W-:-:S04]  /*1b80*/  FFMA R6, R4, R19, RZ ;  /* 0x0000001304067223 */ /* 0x000fc800000000ff */
[----:B------:R-:W-:-:S04]  /*1b90*/  FFMA R5, -R12, R6, R19 ;  /* 0x000000060c057223 */ /* 0x000fc80000000113 */
[----:B------:R-:W-:-:S05]  /*1ba0*/  FFMA R5, R4, R5, R6 ;  /* 0x0000000504057223 */ /* 0x000fca0000000006 */
[----:B------:R-:W-:Y:S01]  /*1bb0*/  R2UR UR4, R5 ;  /* 0x00000000050472ca */ /* 0x000fe200000e0000 */
[----:B-1----:R-:W-:-:S14]  /*1bc0*/  @!P0 BRA `(.L_x_14) ;  /* 0x0000000000108947 */ /* 0x002fdc0003800000 */
[----:B------:R-:W-:Y:S01]  /*1bd0*/  IMAD.MOV.U32 R4, RZ, RZ, R19 ;  /* 0x000000ffff047224 */ /* 0x000fe200078e0013 */
[----:B------:R-:W-:Y:S02]  /*1be0*/  MOV R5, R12 ;  /* 0x0000000c00057202 */ /* 0x000fe40000000f00 */
[----:B------:R-:W-:-:S07]  /*1bf0*/  MOV R6, 0x1c10 ;  /* 0x00001c1000067802 */ /* 0x000fce0000000f00 */
[----:B------:R-:W-:Y:S05]  /*1c00*/  CALL.REL.NOINC `($__internal_0_$__cuda_sm3x_div_rn_noftz_f32_slowpath) ;  /* 0x00000000005c7944 */ /* 0x000fea0003c00000 */
.L_x_14:
[----:B------:R-:W-:Y:S01]  /*1c10*/  ISETP.GE.AND P1, PT, R7, R10, PT ;  /* 0x0000000a0700720c */ /* 0x000fe20003f26270 */
[----:B------:R-:W0:Y:S01]  /*1c20*/  LDCU UR10, c[0x0][0x398] ;  /* 0x00007300ff0a77ac */ /* 0x000e220008000800 */
[----:B------:R-:W-:Y:S02]  /*1c30*/  HFMA2 R13, -RZ, RZ, 2, 0 ;  /* 0x40000000ff0d7431 */ /* 0x000fe400000001ff */
[----:B------:R-:W-:Y:S02]  /*1c40*/  IMAD.U32 R6, RZ, RZ, UR7 ;  /* 0x00000007ff067e24 */ /* 0x000fe4000f8e00ff */
[----:B------:R-:W-:Y:S02]  /*1c50*/  IMAD.U32 R19, RZ, RZ, UR5 ;  /* 0x00000005ff137e24 */ /* 0x000fe4000f8e00ff */
[----:B------:R-:W-:-:S05]  /*1c60*/  FFMA R6, R6, R13, UR6 ;  /* 0x0000000606067e23 */ /* 0x000fca000800000d */
[----:B------:R-:W1:Y:S01]  /*1c70*/  @P1 LDC.64 R4, c[0x0][0x3a0] ;  /* 0x0000e800ff041b82 */ /* 0x000e620000000a00 */
[----:B------:R-:W-:Y:S01]  /*1c80*/  MOV R13, UR4 ;  /* 0x00000004000d7c02 */ /* 0x000fe20008000f00 */
[----:B------:R-:W2:Y:S01]  /*1c90*/  LDCU UR6, c[0x0][0x394] ;  /* 0x00007280ff0677ac */ /* 0x000ea20008000800 */
[----:B------:R-:W-:Y:S01]  /*1ca0*/  FFMA R6, R19, 3, R6 ;  /* 0x4040000013067823 */ /* 0x000fe20000000006 */
[----:B0-----:R-:W-:-:S03]  /*1cb0*/  ISETP.GE.AND P0, PT, R7, UR10, PT ;  /* 0x0000000a07007c0c */ /* 0x001fc6000bf06270 */
[----:B------:R-:W-:Y:S01]  /*1cc0*/  FFMA R6, R13, 4, R6 ;  /* 0x408000000d067823 */ /* 0x000fe20000000006 */
[----:B------:R-:W-:-:S09]  /*1cd0*/  VIADD R7, R7, 0x1 ;  /* 0x0000000107077836 */ /* 0x000fd20000000000 */
[----:B------:R-:W-:Y:S01]  /*1ce0*/  @P0 FMUL R9, R6, 0.10000000149011611938 ;  /* 0x3dcccccd06090820 */ /* 0x000fe20000400000 */
[----:B--2---:R-:W-:Y:S01]  /*1cf0*/  ISETP.NE.AND P0, PT, R7, UR6, PT ;  /* 0x0000000607007c0c */ /* 0x004fe2000bf05270 */
[----:B------:R-:W-:Y:S01]  /*1d00*/  UMOV UR6, UR7 ;  /* 0x0000000700067c82 */ /* 0x000fe20008000000 */
[----:B------:R-:W-:Y:S01]  /*1d10*/  MOV R6, R15 ;  /* 0x0000000f00067202 */ /* 0x000fe20000000f00 */
[----:B-1----:R-:W-:Y:S01]  /*1d20*/  @P1 IMAD.WIDE R12, R11, 0x4, R4 ;  /* 0x000000040b0c1825 */ /* 0x002fe200078e0204 */
[----:B------:R-:W-:-:S03]  /*1d30*/  MOV R5, R14 ;  /* 0x0000000e00057202 */ /* 0x000fc60000000f00 */
[----:B------:R-:W-:Y:S01]  /*1d40*/  IMAD.MOV.U32 R4, RZ, RZ, R17 ;  /* 0x000000ffff047224 */ /* 0x000fe200078e0011 */
[----:B------:R0:W-:Y:S05]  /*1d50*/  @P1 STG.E desc[UR8][R12.64], R9 ;  /* 0x000000090c001986 */ /* 0x0001ea000c101908 */
[----:B------:R-:W-:Y:S05]  /*1d60*/  @P0 BRA `(.L_x_15) ;  /* 0xffffffe400c40947 */ /* 0x000fea000383ffff */
[----:B------:R-:W-:Y:S05]  /*1d70*/  EXIT ;  /* 0x000000000000794d */ /* 0x000fea0003800000 */
        .weak           $__internal_0_$__cuda_sm3x_div_rn_noftz_f32_slowpath
        .type           $__internal_0_$__cuda_sm3x_div_rn_noftz_f32_slowpath,@function
        .size           $__internal_0_$__cuda_sm3x_div_rn_noftz_f32_slowpath,(.L_x_52 - $__internal_0_$__cuda_sm3x_div_rn_noftz_f32_slowpath)
$__internal_0_$__cuda_sm3x_div_rn_noftz_f32_slowpath:
[----:B------:R-:W-:Y:S02]  /*1d80*/  SHF.R.U32.HI R12, RZ, 0x17, R5 ;  /* 0x00000017ff0c7819 */ /* 0x000fe40000011605 */
[----:B------:R-:W-:Y:S02]  /*1d90*/  SHF.R.U32.HI R18, RZ, 0x17, R4 ;  /* 0x00000017ff127819 */ /* 0x000fe40000011604 */
[----:B------:R-:W-:Y:S02]  /*1da0*/  LOP3.LUT R12, R12, 0xff, RZ, 0xc0, !PT ;  /* 0x000000ff0c0c7812 */ /* 0x000fe400078ec0ff */
[----:B------:R-:W-:Y:S02]  /*1db0*/  LOP3.LUT R18, R18, 0xff, RZ, 0xc0, !PT ;  /* 0x000000ff12127812 */ /* 0x000fe400078ec0ff */
[----:B------:R-:W-:Y:S02]  /*1dc0*/  IADD3 R22, PT, PT, R12, -0x1, RZ ;  /* 0xffffffff0c167810 */ /* 0x000fe40007ffe0ff */
[----:B------:R-:W-:-:S02]  /*1dd0*/  IADD3 R19, PT, PT, R18, -0x1, RZ ;  /* 0xffffffff12137810 */ /* 0x000fc40007ffe0ff */
[----:B------:R-:W-:-:S04]  /*1de0*/  ISETP.GT.U32.AND P0, PT, R22, 0xfd, PT ;  /* 0x000000fd1600780c */ /* 0x000fc80003f04070 */
[----:B------:R-:W-:-:S13]  /*1df0*/  ISETP.GT.U32.OR P0, PT, R19, 0xfd, P0 ;  /* 0x000000fd1300780c */ /* 0x000fda0000704470 */
[----:B------:R-:W-:Y:S01]  /*1e00*/  @!P0 IMAD.MOV.U32 R16, RZ, RZ, RZ ;  /* 0x000000ffff108224 */ /* 0x000fe200078e00ff */
[----:B------:R-:W-:Y:S06]  /*1e10*/  @!P0 BRA `(.L_x_16) ;  /* 0x00000000005c8947 */ /* 0x000fec0003800000 */
[----:B------:R-:W-:Y:S02]  /*1e20*/  FSETP.GTU.FTZ.AND P0, PT, |R4|, +INF , PT ;  /* 0x7f8000000400780b */ /* 0x000fe40003f1c200 */
[----:B------:R-:W-:-:S04]  /*1e30*/  FSETP.GTU.FTZ.AND P1, PT, |R5|, +INF , PT ;  /* 0x7f8000000500780b */ /* 0x000fc80003f3c200 */
[----:B------:R-:W-:-:S13]  /*1e40*/  PLOP3.LUT P0, PT, P0, P1, PT, 0xf8, 0x8f ;  /* 0x00000000008f781c */ /* 0x000fda0000703f70 */
[----:B------:R-:W-:Y:S05]  /*1e50*/  @P0 BRA `(.L_x_17) ;  /* 0x0000000400540947 */ /* 0x000fea0003800000 */
[----:B------:R-:W-:-:S13]  /*1e60*/  LOP3.LUT P0, RZ, R5, 0x7fffffff, R4, 0xc8, !PT ;  /* 0x7fffffff05ff7812 */ /* 0x000fda000780c804 */
[----:B------:R-:W-:Y:S05]  /*1e70*/  @!P0 BRA `(.L_x_18) ;  /* 0x0000000400408947 */ /* 0x000fea0003800000 */
[C---:B------:R-:W-:Y:S02]  /*1e80*/  FSETP.NEU.FTZ.AND P3, PT, |R4|.reuse, +INF , PT ;  /* 0x7f8000000400780b */ /* 0x040fe40003f7d200 */
[----:B------:R-:W-:Y:S02]  /*1e90*/  FSETP.NEU.FTZ.AND P1, PT, |R5|, +INF , PT ;  /* 0x7f8000000500780b */ /* 0x000fe40003f3d200 */
[----:B------:R-:W-:-:S11]  /*1ea0*/  FSETP.NEU.FTZ.AND P0, PT, |R4|, +INF , PT ;  /* 0x7f8000000400780b */ /* 0x000fd60003f1d200 */
[----:B------:R-:W-:Y:S05]  /*1eb0*/  @!P1 BRA !P3, `(.L_x_18) ;  /* 0x0000000400309947 */ /* 0x000fea0005800000 */
[----:B------:R-:W-:-:S04]  /*1ec0*/  LOP3.LUT P3, RZ, R4, 0x7fffffff, RZ, 0xc0, !PT ;  /* 0x7fffffff04ff7812 */ /* 0x000fc8000786c0ff */
[----:B------:R-:W-:-:S13]  /*1ed0*/  PLOP3.LUT P1, PT, P1, P3, PT, 0x2f, 0xf2 ;  /* 0x0000000000f2781c */ /* 0x000fda0000f26577 */
[----:B------:R-:W-:Y:S05]  /*1ee0*/  @P1 BRA `(.L_x_19) ;  /* 0x0000000400181947 */ /* 0x000fea0003800000 */
[----:B------:R-:W-:-:S04]  /*1ef0*/  LOP3.LUT P1, RZ, R5, 0x7fffffff, RZ, 0xc0, !PT ;  /* 0x7fffffff05ff7812 */ /* 0x000fc8000782c0ff */
[----:B------:R-:W-:-:S13]  /*1f00*/  PLOP3.LUT P0, PT, P0, P1, PT, 0x2f, 0xf2 ;  /* 0x0000000000f2781c */ /* 0x000fda0000702577 */
[----:B------:R-:W-:Y:S05]  /*1f10*/  @P0 BRA `(.L_x_20) ;  /* 0x0000000000fc0947 */ /* 0x000fea0003800000 */
[----:B------:R-:W-:Y:S02]  /*1f20*/  ISETP.GE.AND P0, PT, R19, RZ, PT ;  /* 0x000000ff1300720c */ /* 0x000fe40003f06270 */
[----:B------:R-:W-:-:S11]  /*1f30*/  ISETP.GE.AND P1, PT, R22, RZ, PT ;  /* 0x000000ff1600720c */ /* 0x000fd60003f26270 */
[----:B------:R-:W-:Y:S01]  /*1f40*/  @P0 MOV R16, RZ ;  /* 0x000000ff00100202 */ /* 0x000fe20000000f00 */
[----:B------:R-:W-:Y:S01]  /*1f50*/  @!P0 FFMA R4, R4, 1.84467440737095516160e+19, RZ ;  /* 0x5f80000004048823 */ /* 0x000fe200000000ff */
[----:B------:R-:W-:Y:S01]  /*1f60*/  @!P0 MOV R16, 0xffffffc0 ;  /* 0xffffffc000108802 */ /* 0x000fe20000000f00 */
[----:B------:R-:W-:-:S04]  /*1f70*/  @!P1 FFMA R5, R5, 1.84467440737095516160e+19, RZ ;  /* 0x5f80000005059823 */ /* 0x000fc800000000ff */
[----:B------:R-:W-:-:S07]  /*1f80*/  @!P1 VIADD R16, R16, 0x40 ;  /* 0x0000004010109836 */ /* 0x000fce0000000000 */
.L_x_16:
[----:B------:R-:W-:-:S04]  /*1f90*/  LEA R22, R12, 0xc0800000, 0x17 ;  /* 0xc08000000c167811 */ /* 0x000fc800078eb8ff */
[----:B------:R-:W-:Y:S02]  /*1fa0*/  IADD3 R22, PT, PT, -R22, R5, RZ ;  /* 0x0000000516167210 */ /* 0x000fe40007ffe1ff */
[----:B------:R-:W-:Y:S02]  /*1fb0*/  IADD3 R5, PT, PT, R18, -0x7f, RZ ;  /* 0xffffff8112057810 */ /* 0x000fe40007ffe0ff */
[----:B------:R-:W0:Y:S01]  /*1fc0*/  MUFU.RCP R24, R22 ;  /* 0x0000001600187308 */ /* 0x000e220000001000 */
[----:B------:R-:W-:Y:S01]  /*1fd0*/  FADD.FTZ R19, -R22, -RZ ;  /* 0x800000ff16137221 */ /* 0x000fe20000010100 */
[C---:B------:R-:W-:Y:S01]  /*1fe0*/  IADD3 R27, PT, PT, R5.reuse, 0x7f, -R12 ;  /* 0x0000007f051b7810 */ /* 0x040fe20007ffe80c */
[----:B------:R-:W-:-:S04]  /*1ff0*/  IMAD R4, R5, -0x800000, R4 ;  /* 0xff80000005047824 */ /* 0x000fc800078e0204 */
[----:B------:R-:W-:Y:S02]  /*2000*/  IMAD.IADD R27, R27, 0x1, R16 ;  /* 0x000000011b1b7824 */ /* 0x000fe400078e0210 */
[----:B0-----:R-:W-:-:S04]  /*2010*/  FFMA R25, R24, R19, 1 ;  /* 0x3f80000018197423 */ /* 0x001fc80000000013 */
[----:B------:R-:W-:-:S04]  /*2020*/  FFMA R25, R24, R25, R24 ;  /* 0x0000001918197223 */ /* 0x000fc80000000018 */
[----:B------:R-:W-:-:S04]  /*2030*/  FFMA R18, R4, R25, RZ ;  /* 0x0000001904127223 */ /* 0x000fc800000000ff */
[----:B------:R-:W-:-:S04]  /*2040*/  FFMA R24, R19, R18, R4 ;  /* 0x0000001213187223 */ /* 0x000fc80000000004 */
[----:B------:R-:W-:-:S04]  /*2050*/  FFMA R18, R25, R24, R18 ;  /* 0x0000001819127223 */ /* 0x000fc80000000012 */
[----:B------:R-:W-:-:S04]  /*2060*/  FFMA R19, R19, R18, R4 ;  /* 0x0000001213137223 */ /* 0x000fc80000000004 */
[----:B------:R-:W-:-:S05]  /*2070*/  FFMA R4, R25, R19, R18 ;  /* 0x0000001319047223 */ /* 0x000fca0000000012 */
[----:B------:R-:W-:-:S04]  /*2080*/  SHF.R.U32.HI R5, RZ, 0x17, R4 ;  /* 0x00000017ff057819 */ /* 0x000fc80000011604 */
[----:B------:R-:W-:-:S04]  /*2090*/  LOP3.LUT R5, R5, 0xff, RZ, 0xc0, !PT ;  /* 0x000000ff05057812 */ /* 0x000fc800078ec0ff */
[----:B------:R-:W-:-:S04]  /*20a0*/  IADD3 R5, PT, PT, R5, R27, RZ ;  /* 0x0000001b05057210 */ /* 0x000fc80007ffe0ff */
[----:B------:R-:W-:-:S04]  /*20b0*/  IADD3 R12, PT, PT, R5, -0x1, RZ ;  /* 0xffffffff050c7810 */ /* 0x000fc80007ffe0ff */
[----:B------:R-:W-:-:S13]  /*20c0*/  ISETP.GE.U32.AND P0, PT, R12, 0xfe, PT ;  /* 0x000000fe0c00780c */ /* 0x000fda0003f06070 */
[----:B------:R-:W-:Y:S05]  /*20d0*/  @!P0 BRA `(.L_x_21) ;  /* 0x0000000000808947 */ /* 0x000fea0003800000 */
[----:B------:R-:W-:-:S13]  /*20e0*/  ISETP.GT.AND P0, PT, R5, 0xfe, PT ;  /* 0x000000fe0500780c */ /* 0x000fda0003f04270 */
[----:B------:R-:W-:Y:S05]  /*20f0*/  @P0 BRA `(.L_x_22) ;  /* 0x00000000006c0947 */ /* 0x000fea0003800000 */
[----:B------:R-:W-:-:S13]  /*2100*/  ISETP.GE.AND P0, PT, R5, 0x1, PT ;  /* 0x000000010500780c */ /* 0x000fda0003f06270 */
[----:B------:R-:W-:Y:S05]  /*2110*/  @P0 BRA `(.L_x_23) ;  /* 0x0000000000740947 */ /* 0x000fea0003800000 */
[----:B------:R-:W-:Y:S02]  /*2120*/  ISETP.GE.AND P0, PT, R5, -0x18, PT ;  /* 0xffffffe80500780c */ /* 0x000fe40003f06270 */
[----:B------:R-:W-:-:S11]  /*2130*/  LOP3.LUT R4, R4, 0x80000000, RZ, 0xc0, !PT ;  /* 0x8000000004047812 */ /* 0x000fd600078ec0ff */
[----:B------:R-:W-:Y:S05]  /*2140*/  @!P0 BRA `(.L_x_23) ;  /* 0x0000000000688947 */ /* 0x000fea0003800000 */
[-CC-:B------:R-:W-:Y:S01]  /*2150*/  FFMA.RZ R12, R25, R19.reuse, R18.reuse ;  /* 0x00000013190c7223 */ /* 0x180fe2000000c012 */
[C---:B------:R-:W-:Y:S02]  /*2160*/  ISETP.NE.AND P3, PT, R5.reuse, RZ, PT ;  /* 0x000000ff0500720c */ /* 0x040fe40003f65270 */
[----:B------:R-:W-:Y:S02]  /*2170*/  ISETP.NE.AND P1, PT, R5, RZ, PT ;  /* 0x000000ff0500720c */ /* 0x000fe40003f25270 */
[----:B------:R-:W-:Y:S01]  /*2180*/  LOP3.LUT R16, R12, 0x7fffff, RZ, 0xc0, !PT ;  /* 0x007fffff0c107812 */ /* 0x000fe200078ec0ff */
[CCC-:B------:R-:W-:Y:S01]  /*2190*/  FFMA.RP R12, R25.reuse, R19.reuse, R18.reuse ;  /* 0x00000013190c7223 */ /* 0x1c0fe20000008012 */
[----:B------:R-:W-:Y:S01]  /*21a0*/  FFMA.RM R19, R25, R19, R18 ;  /* 0x0000001319137223 */ /* 0x000fe20000004012 */
[C---:B------:R-:W-:Y:S01]  /*21b0*/  VIADD R25, R5.reuse, 0x20 ;  /* 0x0000002005197836 */ /* 0x040fe20000000000 */
[----:B------:R-:W-:Y:S02]  /*21c0*/  LOP3.LUT R16, R16, 0x800000, RZ, 0xfc, !PT ;  /* 0x0080000010107812 */ /* 0x000fe400078efcff */
[----:B------:R-:W-:-:S02]  /*21d0*/  IADD3 R5, PT, PT, -R5, RZ, RZ ;  /* 0x000000ff05057210 */ /* 0x000fc40007ffe1ff */
[----:B------:R-:W-:Y:S02]  /*21e0*/  SHF.L.U32 R25, R16, R25, RZ ;  /* 0x0000001910197219 */ /* 0x000fe400000006ff */
[----:B------:R-:W-:Y:S02]  /*21f0*/  FSETP.NEU.FTZ.AND P0, PT, R12, R19, PT ;  /* 0x000000130c00720b */ /* 0x000fe40003f1d000 */
[----:B------:R-:W-:Y:S02]  /*2200*/  SEL R5, R5, RZ, P3 ;  /* 0x000000ff05057207 */ /* 0x000fe40001800000 */
[----:B------:R-:W-:Y:S02]  /*2210*/  ISETP.NE.AND P1, PT, R25, RZ, P1 ;  /* 0x000000ff1900720c */ /* 0x000fe40000f25270 */
[----:B------:R-:W-:Y:S02]  /*2220*/  SHF.R.U32.HI R5, RZ, R5, R16 ;  /* 0x00000005ff057219 */ /* 0x000fe40000011610 */
[----:B------:R-:W-:-:S02]  /*2230*/  PLOP3.LUT P0, PT, P0, P1, PT, 0xf8, 0x8f ;  /* 0x00000000008f781c */ /* 0x000fc40000703f70 */
[----:B------:R-:W-:Y:S02]  /*2240*/  SHF.R.U32.HI R19, RZ, 0x1, R5 ;  /* 0x00000001ff137819 */ /* 0x000fe40000011605 */
[----:B------:R-:W-:-:S04]  /*2250*/  SEL R12, RZ, 0x1, !P0 ;  /* 0x00000001ff0c7807 */ /* 0x000fc80004000000 */
[----:B------:R-:W-:-:S04]  /*2260*/  LOP3.LUT R12, R12, 0x1, R19, 0xf8, !PT ;  /* 0x000000010c0c7812 */ /* 0x000fc800078ef813 */
[----:B------:R-:W-:-:S04]  /*2270*/  LOP3.LUT R12, R12, R5, RZ, 0xc0, !PT ;  /* 0x000000050c0c7212 */ /* 0x000fc800078ec0ff */
[----:B------:R-:W-:-:S04]  /*2280*/  IADD3 R19, PT, PT, R19, R12, RZ ;  /* 0x0000000c13137210 */ /* 0x000fc80007ffe0ff */
[----:B------:R-:W-:Y:S01]  /*2290*/  LOP3.LUT R4, R19, R4, RZ, 0xfc, !PT ;  /* 0x0000000413047212 */ /* 0x000fe200078efcff */
[----:B------:R-:W-:Y:S06]  /*22a0*/  BRA `(.L_x_23) ;  /* 0x0000000000107947 */ /* 0x000fec0003800000 */
.L_x_22:
[----:B------:R-:W-:-:S04]  /*22b0*/  LOP3.LUT R4, R4, 0x80000000, RZ, 0xc0, !PT ;  /* 0x8000000004047812 */ /* 0x000fc800078ec0ff */
[----:B------:R-:W-:Y:S01]  /*22c0*/  LOP3.LUT R4, R4, 0x7f800000, RZ, 0xfc, !PT ;  /* 0x7f80000004047812 */ /* 0x000fe200078efcff */
[----:B------:R-:W-:Y:S06]  /*22d0*/  BRA `(.L_x_23) ;  /* 0x0000000000047947 */ /* 0x000fec0003800000 */
.L_x_21:
[----:B------:R-:W-:-:S07]  /*22e0*/  IMAD R4, R27, 0x800000, R4 ;  /* 0x008000001b047824 */ /* 0x000fce00078e0204 */
.L_x_23:
[----:B------:R-:W-:Y:S01]  /*22f0*/  R2UR UR4, R4 ;  /* 0x00000000040472ca */ /* 0x000fe200000e0000 */
[----:B------:R-:W-:-:S14]  /*2300*/  BRA `(.L_x_24) ;  /* 0x0000000000307947 */ /* 0x000fdc0003800000 */
.L_x_20:
[----:B------:R-:W-:-:S04]  /*2310*/  LOP3.LUT R4, R5, 0x80000000, R4, 0x48, !PT ;  /* 0x8000000005047812 */ /* 0x000fc800078e4804 */
[----:B------:R-:W-:-:S04]  /*2320*/  LOP3.LUT R4, R4, 0x7f800000, RZ, 0xfc, !PT ;  /* 0x7f80000004047812 */ /* 0x000fc800078efcff */
[----:B------:R-:W-:Y:S01]  /*2330*/  R2UR UR4, R4 ;  /* 0x00000000040472ca */ /* 0x000fe200000e0000 */
[----:B------:R-:W-:-:S14]  /*2340*/  BRA `(.L_x_24) ;  /* 0x0000000000207947 */ /* 0x000fdc0003800000 */
.L_x_19:
[----:B------:R-:W-:-:S04]  /*2350*/  LOP3.LUT R4, R5, 0x80000000, R4, 0x48, !PT ;  /* 0x8000000005047812 */ /* 0x000fc800078e4804 */
[----:B------:R-:W-:Y:S01]  /*2360*/  R2UR UR4, R4 ;  /* 0x00000000040472ca */ /* 0x000fe200000e0000 */
[----:B------:R-:W-:-:S14]  /*2370*/  BRA `(.L_x_24) ;  /* 0x0000000000147947 */ /* 0x000fdc0003800000 */
.L_x_18:
[----:B------:R-:W0:Y:S02]  /*2380*/  MUFU.RSQ R4, -QNAN ;  /* 0xffc0000000047908 */ /* 0x000e240000001400 */
[----:B0-----:R-:W-:Y:S01]  /*2390*/  R2UR UR4, R4 ;  /* 0x00000000040472ca */ /* 0x001fe200000e0000 */
[----:B------:R-:W-:-:S14]  /*23a0*/  BRA `(.L_x_24) ;  /* 0x0000000000087947 */ /* 0x000fdc0003800000 */
.L_x_17:
[----:B------:R-:W-:-:S05]  /*23b0*/  FADD.FTZ R4, R4, R5 ;  /* 0x0000000504047221 */ /* 0x000fca0000010000 */
[----:B------:R-:W-:-:S15]  /*23c0*/  R2UR UR4, R4 ;  /* 0x00000000040472ca */ /* 0x000fde00000e0000 */
.L_x_24:
[----:B------:R-:W-:Y:S01]  /*23d0*/  HFMA2 R5, -RZ, RZ, 0, 0 ;  /* 0x00000000ff057431 */ /* 0x000fe200000001ff */
[----:B------:R-:W-:-:S04]  /*23e0*/  MOV R4, R6 ;  /* 0x0000000600047202 */ /* 0x000fc80000000f00 */
[----:B------:R-:W-:Y:S05]  /*23f0*/  RET.REL.NODEC R4 `(ehlers_itrend_many_series_one_param_f32) ;  /* 0xffffffdc04007950 */ /* 0x000fea0003c3ffff */
.L_x_25:
[----:B------:R-:W-:-:S00]  /*2400*/  BRA `(.L_x_25) ;  /* 0xfffffffc00fc7947 */ /* 0x000fc0000383ffff */
[----:B------:R-:W-:-:S00]  /*2410*/  NOP ;  /* 0x0000000000007918 */ /* 0x000fc00000000000 */
        /* <DEDUP_REMOVED lines=14> */
.L_x_52:


//--------------------- .text.ehlers_itrend_batch_f32 --------------------------
	.section	.text.ehlers_itrend_batch_f32,"ax",@progbits
	.align	128
        .global         ehlers_itrend_batch_f32
        .type           ehlers_itrend_batch_f32,@function
        .size           ehlers_itrend_batch_f32,(.L_x_53 - ehlers_itrend_batch_f32)
        .other          ehlers_itrend_batch_f32,@"STO_CUDA_ENTRY STV_DEFAULT"
ehlers_itrend_batch_f32:
.text.ehlers_itrend_batch_f32:
[----:B------:R-:W0:Y:S01]  /*0000*/  LDC R1, c[0x0][0x37c] ;  /* 0x0000df00ff017b82 */ /* 0x000e220000000800 */
[----:B------:R-:W1:Y:S07]  /*0010*/  S2R R7, SR_CTAID.X ;  /* 0x0000000000077919 */ /* 0x000e6e0000002500 */
[----:B------:R-:W2:Y:S01]  /*0020*/  LDC R13, c[0x0][0x398] ;  /* 0x0000e600ff0d7b82 */ /* 0x000ea20000000800 */
[----:B------:R-:W1:Y:S01]  /*0030*/  LDCU UR4, c[0x0][0x3a0] ;  /* 0x00007400ff0477ac */ /* 0x000e620008000800 */
[----:B0-----:R-:W-:-:S04]  /*0040*/  IADD3 R1, PT, PT, R1, -0x70, RZ ;  /* 0xffffff9001017810 */ /* 0x001fc80007ffe0ff */
[C---:B------:R-:W-:Y:S02]  /*0050*/  R2UR UR24, R1.reuse ;  /* 0x00000000011872ca */ /* 0x040fe400000e0000 */
[----:B------:R-:W-:Y:S02]  /*0060*/  R2UR UR27, R1 ;  /* 0x00000000011b72ca */ /* 0x000fe400000e0000 */
[----:B-1----:R-:W-:-:S04]  /*0070*/  ISETP.GE.AND P0, PT, R7, UR4, PT ;  /* 0x0000000407007c0c */ /* 0x002fc8000bf06270 */
[----:B--2---:R-:W-:-:S13]  /*0080*/  ISETP.LT.OR P0, PT, R13, 0x1, P0 ;  /* 0x000000010d00780c */ /* 0x004fda0000701670 */
[----:B------:R-:W-:Y:S05]  /*0090*/  @P0 EXIT ;  /* 0x000000000000094d */ /* 0x000fea0003800000 */
[----:B------:R-:W0:Y:S01]  /*00a0*/  LDC.64 R2, c[0x0][0x388] ;  /* 0x0000e200ff027b82 */ /* 0x000e220000000a00 */
[----:B------:R-:W1:Y:S01]  /*00b0*/  LDCU.64 UR22, c[0x0][0x358] ;  /* 0x00006b00ff1677ac */ /* 0x000e620008000a00 */
[----:B------:R-:W2:Y:S06]  /*00c0*/  LDCU UR4, c[0x0][0x3a4] ;  /* 0x00007480ff0477ac */ /* 0x000eac0008000800 */
[----:B------:R-:W3:Y:S01]  /*00d0*/  LDC.64 R4, c[0x0][0x390] ;  /* 0x0000e400ff047b82 */ /* 0x000ee20000000a00 */
[----:B0-----:R-:W-:-:S05]  /*00e0*/  IMAD.WIDE.U32 R2, R7, 0x4, R2 ;  /* 0x0000000407027825 */ /* 0x001fca00078e0002 */
[----:B-1----:R-:W2:Y:S01]  /*00f0*/  LDG.E.CONSTANT R9, desc[UR22][R2.64] ;  /* 0x0000001602097981 */ /* 0x002ea2000c1e9900 */
[----:B---3--:R-:W-:-:S05]  /*0100*/  IMAD.WIDE.U32 R4, R7, 0x4, R4 ;  /* 0x0000000407047825 */ /* 0x008fca00078e0004 */
[----:B------:R-:W2:Y:S02]  /*0110*/  LDG.E.CONSTANT R8, desc[UR22][R4.64] ;  /* 0x0000001604087981 */ /* 0x000ea4000c1e9900 */
[----:B--2---:R-:W-:-:S04]  /*0120*/  VIMNMX3 R0, R9, UR4, R8, PT ;  /* 0x0000000409007c0f */ /* 0x004fc8000b800108 */
[----:B------:R-:W-:-:S13]  /*0130*/  ISETP.GE.AND P0, PT, R0, 0x1, PT ;  /* 0x000000010000780c */ /* 0x000fda0003f06270 */
[----:B------:R-:W-:Y:S05]  /*0140*/  @!P0 EXIT ;  /* 0x000000000000894d */ /* 0x000fea0003800000 */
[----:B------:R-:W0:Y:S01]  /*0150*/  S2R R6, SR_TID.X ;  /* 0x0000000000067919 */ /* 0x000e220000002100 */
[----:B------:R-:W-:Y:S01]  /*0160*/  BSSY.RECONVERGENT B0, `(.L_x_26) ;  /* 0x000000f000007945 */ /* 0x000fe20003800200 */
[C---:B0-----:R-:W-:Y:S02]  /*0170*/  ISETP.GE.U32.AND P1, PT, R6.reuse, UR4, PT ;  /* 0x0000000406007c0c */ /* 0x041fe4000bf26070 */
        /* <DEDUP_REMOVED lines=8> */
.L_x_28:
[----:B------:R-:W-:Y:S01]  /*0200*/  LEA R2, R3, R0, 0x2 ;  /* 0x0000000003027211 */ /* 0x000fe200078e10ff */
[----:B-1----:R-:W-:-:S04]  /*0210*/  IMAD.IADD R3, R4, 0x1, R3 ;  /* 0x0000000104037824 */ /* 0x002fc800078e0203 */
[----:B------:R0:W-:Y:S01]  /*0220*/  STS [R2], RZ ;  /* 0x000000ff02007388 */ /* 0x0001e20000000800 */
[----:B------:R-:W-:-:S13]  /*0230*/  ISETP.GE.AND P1, PT, R3, UR4, PT ;  /* 0x0000000403007c0c */ /* 0x000fda000bf26270 */
[----:B0-----:R-:W-:Y:S05]  /*0240*/  @!P1 BRA `(.L_x_28) ;  /* 0xfffffffc00ec9947 */ /* 0x001fea000383ffff */
.L_x_27:
[----:B------:R-:W-:Y:S05]  /*0250*/  BSYNC.RECONVERGENT B0 ;  /* 0x0000000000007941 */ /* 0x000fea0003800200 */
.L_x_26:
[----:B------:R-:W-:Y:S06]  /*0260*/  BAR.SYNC.DEFER_BLOCKING 0x0 ;  /* 0x0000000000007b1d */ /* 0x000fec0000010000 */
[----:B------:R-:W-:Y:S04]  /*0270*/  BSSY.RECONVERGENT B0, `(.L_x_29) ;  /* 0x000000c000007945 */ /* 0x000fe80003800200 */
[----:B------:R-:W-:Y:S05]  /*0280*/  @P2 BRA `(.L_x_30) ;  /* 0x0000000000282947 */ /* 0x000fea0003800000 */
[----:B------:R-:W0:Y:S01]  /*0290*/  LDC R11, c[0x0][0x360] ;  /* 0x0000d800ff0b7b82 */ /* 0x000e220000000800 */
[----:B------:R-:W-:Y:S01]  /*02a0*/  MOV R0, R6 ;  /* 0x0000000600007202 */ /* 0x000fe20000000f00 */
[----:B------:R-:W-:-:S06]  /*02b0*/  IMAD.MOV.U32 R15, RZ, RZ, 0x7fffffff ;  /* 0x7fffffffff0f7424 */ /* 0x000fcc00078e00ff */
[----:B------:R-:W1:Y:S02]  /*02c0*/  LDC.64 R4, c[0x0][0x3a8] ;  /* 0x0000ea00ff047b82 */ /* 0x000e640000000a00 */
.L_x_31:
[----:B--2---:R-:W-:Y:S01]  /*02d0*/  IMAD R3, R7, R13, R0 ;  /* 0x0000000d07037224 */ /* 0x004fe200078e0200 */
[----:B0-----:R-:W-:-:S03]  /*02e0*/  IADD3 R0, PT, PT, R11, R0, RZ ;  /* 0x000000000b007210 */ /* 0x001fc60007ffe0ff */
[----:B-1----:R-:W-:Y:S01]  /*02f0*/  IMAD.WIDE R2, R3, 0x4, R4 ;  /* 0x0000000403027825 */ /* 0x002fe200078e0204 */
[----:B------:R-:W-:-:S04]  /*0300*/  ISETP.GE.AND P1, PT, R0, R13, PT ;  /* 0x0000000d0000720c */ /* 0x000fc80003f26270 */
[----:B------:R2:W-:Y:S09]  /*0310*/  STG.E desc[UR22][R2.64], R15 ;  /* 0x0000000f02007986 */ /* 0x0005f2000c101916 */
[----:B------:R-:W-:Y:S05]  /*0320*/  @!P1 BRA `(.L_x_31) ;  /* 0xfffffffc00e89947 */ /* 0x000fea000383ffff */
.L_x_30:
[----:B------:R-:W-:Y:S05]  /*0330*/  BSYNC.RECONVERGENT B0 ;  /* 0x0000000000007941 */ /* 0x000fea0003800200 */
.L_x_29:
[----:B------:R-:W-:Y:S06]  /*0340*/  BAR.SYNC.DEFER_BLOCKING 0x0 ;  /* 0x0000000000007b1d */ /* 0x000fec0000010000 */
[----:B------:R-:W-:Y:S05]  /*0350*/  @P0 EXIT ;  /* 0x000000000000094d */ /* 0x000fea0003800000 */
[----:B------:R0:W-:Y:S01]  /*0360*/  STL.64 [R1], RZ ;  /* 0x000000ff01007387 */ /* 0x0001e20000100a00 */
[----:B------:R-:W-:Y:S02]  /*0370*/  HFMA2 R6, -RZ, RZ, 0, 0 ;  /* 0x00000000ff067431 */ /* 0x000fe400000001ff */
[----:B------:R-:W-:Y:S01]  /*0380*/  IMAD.MOV.U32 R0, RZ, RZ, RZ ;  /* 0x000000ffff007224 */ /* 0x000fe200078e00ff */
[----:B--2---:R-:W-:Y:S01]  /*0390*/  CS2R R2, SRZ ;  /* 0x0000000000027805 */ /* 0x004fe2000001ff00 */
[----:B------:R0:W-:Y:S01]  /*03a0*/  STL.64 [R1+0x8], RZ ;  /* 0x000008ff01007387 */ /* 0x0001e20000100a00 */
[----:B------:R-:W-:Y:S01]  /*03b0*/  CS2R R4, SRZ ;  /* 0x0000000000047805 */ /* 0x000fe2000001ff00 */
[----:B------:R-:W-:Y:S01]  /*03c0*/  IMAD.MOV.U32 R10, RZ, RZ, RZ ;  /* 0x000000ffff0a7224 */ /* 0x000fe200078e00ff */
[----:B------:R-:W-:Y:S01]  /*03d0*/  UIADD3 UR24, UPT, UPT, UR24, 0x1c, URZ ;  /* 0x0000001c18187890 */ /* 0x000fe2000fffe0ff */
[----:B------:R0:W-:Y:S01]  /*03e0*/  STL.64 [R1+0x10], RZ ;  /* 0x000010ff01007387 */ /* 0x0001e20000100a00 */
[----:B------:R-:W-:Y:S01]  /*03f0*/  UMOV UR4, URZ ;  /* 0x000000ff00047c82 */ /* 0x000fe20008000000 */
[----:B------:R-:W-:Y:S01]  /*0400*/  UMOV UR5, URZ ;  /* 0x000000ff00057c82 */ /* 0x000fe20008000000 */
        /* <DEDUP_REMOVED lines=13> */
[----:B------:R0:W-:Y:S02]  /*04e0*/  STL.64 [R1+0x68], RZ ;  /* 0x000068ff01007387 */ /* 0x0001e40000100a00 */
.L_x_41:
[----:B-1----:R-:W1:Y:S02]  /*04f0*/  LDC.64 R12, c[0x0][0x380] ;  /* 0x0000e000ff0c7b82 */ /* 0x002e640000000a00 */
[----:B-1----:R-:W-:-:S05]  /*0500*/  IMAD.WIDE.U32 R12, R0, 0x4, R12 ;  /* 0x00000004000c7825 */ /* 0x002fca00078e000c */
[----:B------:R1:W5:Y:S01]  /*0510*/  LDG.E.CONSTANT R11, desc[UR22][R12.64] ;  /* 0x000000160c0b7981 */ /* 0x000362000c1e9900 */
[----:B------:R-:W-:Y:S01]  /*0520*/  ISETP.NE.AND P0, PT, R0, RZ, PT ;  /* 0x000000ff0000720c */ /* 0x000fe20003f05270 */
[----:B------:R-:W-:Y:S01]  /*0530*/  UMOV UR25, UR7 ;  /* 0x0000000700197c82 */ /* 0x000fe20008000000 */
[----:B------:R-:W-:Y:S01]  /*0540*/  ULEA UR26, UR4, UR27, 0x2 ;  /* 0x0000001b041a7291 */ /* 0x000fe2000f8e10ff */
[----:B------:R-:W-:Y:S01]  /*0550*/  MOV R7, RZ ;  /* 0x000000ff00077202 */ /* 0x000fe20000000f00 */
[----:B------:R-:W-:Y:S01]  /*0560*/  UIADD3 UR9, UPT, UPT, UR4, 0x7, URZ ;  /* 0x0000000704097890 */ /* 0x000fe2000fffe0ff */
[----:B------:R-:W-:Y:S01]  /*0570*/  CS2R R14, SRZ ;  /* 0x00000000000e7805 */ /* 0x000fe2000001ff00 */
[----:B------:R-:W-:Y:S02]  /*0580*/  UIADD3 UR20, UPT, UPT, UR4, 0x5, URZ ;  /* 0x0000000504147890 */ /* 0x000fe4000fffe0ff */
[----:B------:R-:W-:Y:S01]  /*0590*/  UIADD3 UR21, UPT, UPT, UR4, 0x1, URZ ;  /* 0x0000000104157890 */ /* 0x000fe2000fffe0ff */
[----:B------:R-:W-:-:S04]  /*05a0*/  UMOV UR7, UR6 ;  /* 0x0000000600077c82 */ /* 0x000fc80008000000 */
[----:B-1----:R-:W-:Y:S07]  /*05b0*/  @!P0 BRA `(.L_x_32) ;  /* 0x0000000000188947 */ /* 0x002fee0003800000 */
[----:B------:R1:W5:Y:S01]  /*05c0*/  LDG.E.CONSTANT R7, desc[UR22][R12.64+-0x4] ;  /* 0xfffffc160c077981 */ /* 0x000362000c1e9900 */
[----:B------:R-:W-:-:S13]  /*05d0*/  ISETP.NE.AND P0, PT, R0, 0x1, PT ;  /* 0x000000010000780c */ /* 0x000fda0003f05270 */
[----:B-1----:R-:W-:Y:S05]  /*05e0*/  @!P0 BRA `(.L_x_32) ;  /* 0x00000000000c8947 */ /* 0x002fea0003800000 */
[----:B------:R-:W-:Y:S01]  /*05f0*/  ISETP.GE.U32.AND P0, PT, R0, 0x3, PT ;  /* 0x000000030000780c */ /* 0x000fe20003f06070 */
[----:B------:R1:W5:-:S12]  /*0600*/  LDG.E.CONSTANT R14, desc[UR22][R12.64+-0x8] ;  /* 0xfffff8160c0e7981 */ /* 0x000358000c1e9900 */
[----:B------:R1:W5:Y:S02]  /*0610*/  @P0 LDG.E.CONSTANT R15, desc[UR22][R12.64+-0xc] ;  /* 0xfffff4160c0f0981 */ /* 0x000364000c1e9900 */
.L_x_32:
[----:B------:R-:W-:Y:S01]  /*0620*/  UMOV UR10, URZ ;  /* 0x000000ff000a7c82 */ /* 0x000fe20008000000 */
[----:B------:R-:W-:Y:S01]  /*0630*/  UMOV UR11, UR9 ;  /* 0x00000009000b7c82 */ /* 0x000fe20008000000 */
[----:B------:R-:W-:Y:S01]  /*0640*/  UIADD3 UR13, UPT, UPT, UR4, 0x3, URZ ;  /* 0x00000003040d7890 */ /* 0x000fe2000fffe0ff */
[----:B-----5:R-:W-:Y:S01]  /*0650*/  FFMA R14, R14, 2, R15 ;  /* 0x400000000e0e7823 */ /* 0x020fe2000000000f */
[----:B------:R-:W-:Y:S01]  /*0660*/  UIMAD.WIDE UR14, UR9, -0x6db6db6d, UR10 ;  /* 0x92492493090e78a5 */ /* 0x000fe2000f8e020a */
[----:B------:R-:W-:Y:S02]  /*0670*/  UMOV UR12, URZ ;  /* 0x000000ff000c7c82 */ /* 0x000fe40008000000 */
[----:B------:R-:W-:Y:S01]  /*0680*/  UMOV UR11, UR20 ;  /* 0x00000014000b7c82 */ /* 0x000fe20008000000 */
[----:B------:R-:W-:Y:S01]  /*0690*/  USHF.R.U32.HI UR6, URZ, 0x1f, UR15 ;  /* 0x0000001fff067899 */ /* 0x000fe2000801160f */
[----:B------:R-:W-:Y:S01]  /*06a0*/  FFMA R14, R7, 3, R14 ;  /* 0x40400000070e7823 */ /* 0x000fe2000000000e */
[----:B------:R-:W-:-:S02]  /*06b0*/  UIMAD.WIDE UR16, UR20, -0x6db6db6d, UR10 ;  /* 0x92492493141078a5 */ /* 0x000fc4000f8e020a */
[----:B------:R-:W-:Y:S01]  /*06c0*/  ULEA.HI.SX32 UR6, UR15, UR6, 0x1e ;  /* 0x000000060f067291 */ /* 0x000fe2000f8ff2ff */
[----:B------:R-:W-:Y:S01]  /*06d0*/  FFMA R14, R11, 4, R14 ;  /* 0x408000000b0e7823 */ /* 0x000fe2000000000e */
[----:B------:R-:W-:Y:S02]  /*06e0*/  UMOV UR11, UR21 ;  /* 0x00000015000b7c82 */ /* 0x000fe40008000000 */
[----:B------:R-:W-:Y:S01]  /*06f0*/  UIMAD.WIDE UR18, UR21, -0x6db6db6d, UR10 ;  /* 0x92492493151278a5 */ /* 0x000fe2000f8e020a */
[----:B------:R-:W-:Y:S01]  /*0700*/  FMUL R14, R14, 0.10000000149011611938 ;  /* 0x3dcccccd0e0e7820 */ /* 0x000fe20000400000 */
[----:B------:R-:W-:Y:S02]  /*0710*/  UIMAD.WIDE UR10, UR13, -0x6db6db6d, UR12 ;  /* 0x924924930d0a78a5 */ /* 0x000fe4000f8e020c */
[----:B------:R-:W-:Y:S02]  /*0720*/  USHF.R.U32.HI UR14, URZ, 0x1f, UR19 ;  /* 0x0000001fff0e7899 */ /* 0x000fe40008011613 */
[----:B------:R-:W-:Y:S01]  /*0730*/  USHF.R.U32.HI UR10, URZ, 0x1f, UR11 ;  /* 0x0000001fff0a7899 */ /* 0x000fe2000801160b */
[----:B------:R2:W-:Y:S01]  /*0740*/  STL [UR26], R14 ;  /* 0x0000000eff007987 */ /* 0x0005e2000810081a */
[----:B------:R-:W-:-:S02]  /*0750*/  ULEA.HI.SX32 UR14, UR19, UR14, 0x1e ;  /* 0x0000000e130e7291 */ /* 0x000fc4000f8ff2ff */
[----:B------:R-:W-:Y:S02]  /*0760*/  USHF.R.U32.HI UR12, URZ, 0x1f, UR17 ;  /* 0x0000001fff0c7899 */ /* 0x000fe40008011611 */
[----:B------:R-:W-:Y:S02]  /*0770*/  ULEA.HI.SX32 UR10, UR11, UR10, 0x1e ;  /* 0x0000000a0b0a7291 */ /* 0x000fe4000f8ff2ff */
[----:B------:R-:W-:Y:S02]  /*0780*/  UIMAD UR21, UR14, -0x7, UR21 ;  /* 0xfffffff90e1578a4 */ /* 0x000fe4000f8e0215 */
[----:B------:R-:W-:Y:S02]  /*0790*/  ULEA.HI.SX32 UR12, UR17, UR12, 0x1e ;  /* 0x0000000c110c7291 */ /* 0x000fe4000f8ff2ff */
[----:B------:R-:W-:Y:S02]  /*07a0*/  UIMAD UR10, UR10, -0x7, UR13 ;  /* 0xfffffff90a0a78a4 */ /* 0x000fe4000f8e020d */
[----:B------:R-:W-:-:S02]  /*07b0*/  ULEA UR15, UR21, UR27, 0x2 ;  /* 0x0000001b150f7291 */ /* 0x000fc4000f8e10ff */
[----:B------:R-:W-:Y:S02]  /*07c0*/  UIMAD UR12, UR12, -0x7, UR20 ;  /* 0xfffffff90c0c78a4 */ /* 0x000fe4000f8e0214 */
[----:B------:R-:W-:Y:S02]  /*07d0*/  ULEA UR14, UR10, UR27, 0x2 ;  /* 0x0000001b0a0e7291 */ /* 0x000fe4000f8e10ff */
[----:B------:R-:W-:Y:S02]  /*07e0*/  UIMAD UR6, UR6, -0x7, UR9 ;  /* 0xfffffff9060678a4 */ /* 0x000fe4000f8e0209 */
[----:B------:R-:W-:Y:S01]  /*07f0*/  ULEA UR9, UR12, UR27, 0x2 ;  /* 0x0000001b0c097291 */ /* 0x000fe2000f8e10ff */
[----:B------:R-:W2:Y:S01]  /*0800*/  LDL R15, [UR15] ;  /* 0x0000000fff0f7983 */ /* 0x000ea20008100800 */
[----:B------:R-:W-:-:S03]  /*0810*/  ULEA UR6, UR6, UR27, 0x2 ;  /* 0x0000001b06067291 */ /* 0x000fc6000f8e10ff */
[----:B-1----:R-:W3:Y:S04]  /*0820*/  LDL R13, [UR14] ;  /* 0x0000000eff0d7983 */ /* 0x002ee80008100800 */
[----:B------:R-:W4:Y:S04]  /*0830*/  LDL R7, [UR9] ;  /* 0x00000009ff077983 */ /* 0x000f280008100800 */
[----:B------:R-:W4:Y:S01]  /*0840*/  LDL R12, [UR6] ;  /* 0x00000006ff0c7983 */ /* 0x000f220008100800 */
[----:B------:R-:W-:Y:S01]  /*0850*/  UIADD3 UR11, UPT, UPT, UR4, 0x4, URZ ;  /* 0x00000004040b7890 */ /* 0x000fe2000fffe0ff */
[----:B------:R-:W-:Y:S01]  /*0860*/  IMAD.MOV.U32 R16, RZ, RZ, 0x3d99999a ;  /* 0x3d99999aff107424 */ /* 0x000fe200078e00ff */
[----:B------:R-:W-:-:S02]  /*0870*/  UMOV UR10, URZ ;  /* 0x000000ff000a7c82 */ /* 0x000fc40008000000 */
[----:B------:R-:W-:-:S04]  /*0880*/  UIMAD.WIDE UR12, UR11, -0x6db6db6d, UR10 ;  /* 0x924924930b0c78a5 */ /* 0x000fc8000f8e020a */
[----:B------:R-:W-:-:S04]  /*0890*/  USHF.R.U32.HI UR4, URZ, 0x1f, UR13 ;  /* 0x0000001fff047899 */ /* 0x000fc8000801160d */
[----:B------:R-:W-:-:S04]  /*08a0*/  ULEA.HI.SX32 UR4, UR13, UR4, 0x1e ;  /* 0x000000040d047291 */ /* 0x000fc8000f8ff2ff */
[----:B------:R-:W-:-:S04]  /*08b0*/  UIMAD UR4, UR4, -0x7, UR11 ;  /* 0xfffffff9040478a4 */ /* 0x000fc8000f8e020b */
[----:B------:R-:W-:Y:S01]  /*08c0*/  ULEA UR4, UR4, UR24, 0x2 ;  /* 0x0000001804047291 */ /* 0x000fe2000f8e10ff */
[----:B--2---:R-:W-:-:S04]  /*08d0*/  FMUL R14, R15, -0.096199996769428253174 ;  /* 0xbdc504810f0e7820 */ /* 0x004fc80000400000 */
[----:B---3--:R-:W-:-:S04]  /*08e0*/  FFMA R14, R13, -0.57690000534057617188, R14 ;  /* 0xbf13afb80d0e7823 */ /* 0x008fc8000000000e */
[----:B----4-:R-:W-:Y:S01]  /*08f0*/  FFMA R13, R7, 0.57690000534057617188, R14 ;  /* 0x3f13afb8070d7823 */ /* 0x010fe2000000000e */
[----:B------:R-:W-:-:S03]  /*0900*/  FFMA R7, R5, R16, 0.54000002145767211914 ;  /* 0x3f0a3d7105077423 */ /* 0x000fc60000000010 */
[----:B------:R-:W-:-:S04]  /*0910*/  FFMA R12, R12, 0.096199996769428253174, R13 ;  /* 0x3dc504810c0c7823 */ /* 0x000fc8000000000d */
[----:B------:R-:W-:-:S05]  /*0920*/  FMUL R13, R12, R7 ;  /* 0x000000070c0d7220 */ /* 0x000fca0000400000 */
[----:B------:R1:W-:Y:S04]  /*0930*/  STL [UR26+0x1c], R13 ;  /* 0x00001c0dff007987 */ /* 0x0003e8000810081a */
[----:B------:R-:W2:Y:S04]  /*0940*/  LDL R12, [UR4] ;  /* 0x00000004ff0c7983 */ /* 0x000ea80008100800 */
[----:B--2---:R-:W-:Y:S04]  /*0950*/  STL [UR26+0x38], R12 ;  /* 0x0000380cff007987 */ /* 0x004fe8000810081a */
[----:B------:R-:W2:Y:S04]  /*0960*/  LDL R17, [UR15+0x1c] ;  /* 0x00001c0fff117983 */ /* 0x000ea80008100800 */
[----:B------:R-:W3:Y:S04]  /*0970*/  LDL R16, [UR14+0x1c] ;  /* 0x00001c0eff107983 */ /* 0x000ee80008100800 */
[----:B------:R-:W4:Y:S04]  /*0980*/  LDL R15, [UR9+0x1c] ;  /* 0x00001c09ff0f7983 */ /* 0x000f280008100800 */
[----:B------:R-:W4:Y:S01]  /*0990*/  LDL R14, [UR6+0x1c] ;  /* 0x00001c06ff0e7983 */ /* 0x000f220008100800 */
[----:B--2---:R-:W-:-:S04]  /*09a0*/  FMUL R17, R17, -0.096199996769428253174 ;  /* 0xbdc5048111117820 */ /* 0x004fc80000400000 */
[----:B---3--:R-:W-:-:S04]  /*09b0*/  FFMA R16, R16, -0.57690000534057617188, R17 ;  /* 0xbf13afb810107823 */ /* 0x008fc80000000011 */
[----:B----4-:R-:W-:-:S04]  /*09c0*/  FFMA R15, R15, 0.57690000534057617188, R16 ;  /* 0x3f13afb80f0f7823 */ /* 0x010fc80000000010 */
[----:B------:R-:W-:-:S04]  /*09d0*/  FFMA R14, R14, 0.096199996769428253174, R15 ;  /* 0x3dc504810e0e7823 */ /* 0x000fc8000000000f */
[----:B------:R-:W-:-:S05]  /*09e0*/  FMUL R16, R7, R14 ;  /* 0x0000000e07107220 */ /* 0x000fca0000400000 */
[----:B------:R2:W-:Y:S04]  /*09f0*/  STL [UR26+0x54], R16 ;  /* 0x00005410ff007987 */ /* 0x0005e8000810081a */
[----:B------:R-:W3:Y:S04]  /*0a00*/  LDL R20, [UR15+0x38] ;  /* 0x0000380fff147983 */ /* 0x000ee80008100800 */
[----:B------:R-:W4:Y:S04]  /*0a10*/  LDL R19, [UR14+0x38] ;  /* 0x0000380eff137983 */ /* 0x000f280008100800 */
[----:B------:R-:W2:Y:S04]  /*0a20*/  LDL R18, [UR9+0x38] ;  /* 0x00003809ff127983 */ /* 0x000ea80008100800 */
[----:B------:R-:W2:Y:S04]  /*0a30*/  LDL R17, [UR6+0x38] ;  /* 0x00003806ff117983 */ /* 0x000ea80008100800 */
[----:B------:R-:W2:Y:S04]  /*0a40*/  LDL R21, [UR15+0x54] ;  /* 0x0000540fff157983 */ /* 0x000ea80008100800 */
[----:B------:R-:W2:Y:S04]  /*0a50*/  LDL R15, [UR14+0x54] ;  /* 0x0000540eff0f7983 */ /* 0x000ea80008100800 */
[----:B------:R-:W2:Y:S04]  /*0a60*/  LDL R14, [UR9+0x54] ;  /* 0x00005409ff0e7983 */ /* 0x000ea80008100800 */
[----:B-1----:R-:W2:Y:S01]  /*0a70*/  LDL R13, [UR6+0x54] ;  /* 0x00005406ff0d7983 */ /* 0x002ea20008100800 */
[----:B---3--:R-:W-:-:S04]  /*0a80*/  FMUL R20, R20, -0.096199996769428253174 ;  /* 0xbdc5048114147820 */ /* 0x008fc80000400000 */
[----:B----4-:R-:W-:-:S04]  /*0a90*/  FFMA R19, R19, -0.57690000534057617188, R20 ;  /* 0xbf13afb813137823 */ /* 0x010fc80000000014 */
[----:B--2---:R-:W-:-:S04]  /*0aa0*/  FFMA R18, R18, 0.57690000534057617188, R19 ;  /* 0x3f13afb812127823 */ /* 0x004fc80000000013 */
[----:B------:R-:W-:Y:S01]  /*0ab0*/  FFMA R17, R17, 0.096199996769428253174, R18 ;  /* 0x3dc5048111117823 */ /* 0x000fe20000000012 */
[----:B------:R-:W-:-:S03]  /*0ac0*/  MOV R18, UR5 ;  /* 0x0000000500127c02 */ /* 0x000fc60008000f00 */
[----:B------:R-:W-:Y:S01]  /*0ad0*/  FFMA R17, R7, R17, R16 ;  /* 0x0000001107117223 */ /* 0x000fe20000000010 */
[----:B------:R-:W-:Y:S01]  /*0ae0*/  FMUL R16, R21, -0.096199996769428253174 ;  /* 0xbdc5048115107820 */ /* 0x000fe20000400000 */
[----:B------:R-:W-:-:S03]  /*0af0*/  FMUL R18, R18, 0.80000001192092895508 ;  /* 0x3f4ccccd12127820 */ /* 0x000fc60000400000 */
[----:B------:R-:W-:Y:S01]  /*0b00*/  FFMA R15, R15, -0.57690000534057617188, R16 ;  /* 0xbf13afb80f0f7823 */ /* 0x000fe20000000010 */
[----:B------:R-:W-:-:S03]  /*0b10*/  FFMA R17, R17, 0.20000000298023223877, R18 ;  /* 0x3e4ccccd11117823 */ /* 0x000fc60000000012 */
[----:B------:R-:W-:Y:S02]  /*0b20*/  FFMA R14, R14, 0.57690000534057617188, R15 ;  /* 0x3f13afb80e0e7823 */ /* 0x000fe4000000000f */
[----:B------:R-:W-:Y:S02]  /*0b30*/  R2UR UR9, R17 ;  /* 0x00000000110972ca */ /* 0x000fe400000e0000 */
[----:B------:R-:W-:Y:S01]  /*0b40*/  FFMA R13, R13, 0.096199996769428253174, R14 ;  /* 0x3dc504810d0d7823 */ /* 0x000fe2000000000e */
[----:B------:R-:W-:-:S03]  /*0b50*/  FMUL R14, R6, 0.80000001192092895508 ;  /* 0x3f4ccccd060e7820 */ /* 0x000fc60000400000 */
[----:B------:R-:W-:-:S04]  /*0b60*/  FFMA R13, -R7, R13, R12 ;  /* 0x0000000d070d7223 */ /* 0x000fc8000000010c */
[----:B------:R-:W-:-:S03]  /*0b70*/  FFMA R13, R13, 0.20000000298023223877, R14 ;  /* 0x3e4ccccd0d0d7823 */ /* 0x000fc6000000000e */
[----:B------:R-:W-:Y:S01]  /*0b80*/  FMUL R12, R6, UR9 ;  /* 0x00000009060c7c20 */ /* 0x000fe20008400000 */
[----:B------:R-:W-:Y:S02]  /*0b90*/  IMAD.U32 R15, RZ, RZ, UR9 ;  /* 0x00000009ff0f7e24 */ /* 0x000fe4000f8e00ff */
[C---:B------:R-:W-:Y:S01]  /*0ba0*/  FMUL R6, R13.reuse, R6 ;  /* 0x000000060d067220 */ /* 0x040fe20000400000 */
[----:B------:R-:W-:-:S03]  /*0bb0*/  FFMA R7, R13, UR5, -R12 ;  /* 0x000000050d077c23 */ /* 0x000fc6000800080c */
[----:B------:R-:W-:Y:S01]  /*0bc0*/  FFMA R6, R15, UR5, R6 ;  /* 0x000000050f067c23 */ /* 0x000fe20008000006 */
[----:B------:R-:W-:-:S03]  /*0bd0*/  FADD R7, R7, -R4 ;  /* 0x8000000407077221 */ /* 0x000fc60000000000 */
[----:B------:R-:W-:Y:S01]  /*0be0*/  FADD R6, R6, -R3 ;  /* 0x8000000306067221 */ /* 0x000fe20000000000 */
[----:B------:R-:W-:-:S03]  /*0bf0*/  FFMA R4, R7, 0.20000000298023223877, R4 ;  /* 0x3e4ccccd07047823 */ /* 0x000fc60000000004 */
[----:B------:R-:W-:Y:S01]  /*0c00*/  FFMA R3, R6, 0.20000000298023223877, R3 ;  /* 0x3e4ccccd06037823 */ /* 0x000fe20000000003 */
[----:B------:R-:W-:Y:S01]  /*0c10*/  HFMA2 R6, -RZ, RZ, 0, 0 ;  /* 0x00000000ff067431 */ /* 0x000fe200000001ff */
[----:B------:R-:W-:-:S04]  /*0c20*/  FSETP.NEU.AND P0, PT, R4, RZ, PT ;  /* 0x000000ff0400720b */ /* 0x000fc80003f0d000 */
[----:B------:R-:W-:-:S13]  /*0c30*/  FSETP.EQ.OR P0, PT, R3, RZ, !P0 ;  /* 0x000000ff0300720b */ /* 0x000fda0004702400 */
[----:B------:R-:W-:Y:S05]  /*0c40*/  @P0 BRA `(.L_x_33) ;  /* 0x0000000000e00947 */ /* 0x000fea0003800000 */
[----:B------:R-:W-:-:S04]  /*0c50*/  FSETP.GT.AND P2, PT, |R4|, |R3|, PT ;  /* 0x400000030400720b */ /* 0x000fc80003f44200 */
[----:B------:R-:W-:Y:S02]  /*0c60*/  FSEL R7, |R4|, |R3|, P2 ;  /* 0x4000000304077208 */ /* 0x000fe40001000200 */
[----:B------:R-:W-:Y:S02]  /*0c70*/  FSEL R6, |R3|, |R4|, P2 ;  /* 0x4000000403067208 */ /* 0x000fe40001000200 */
[----:B------:R-:W1:Y:S08]  /*0c80*/  MUFU.RCP R12, R7 ;  /* 0x00000007000c7308 */ /* 0x000e700000001000 */
[----:B------:R-:W2:Y:S01]  /*0c90*/  FCHK P0, R6, R7 ;  /* 0x0000000706007302 */ /* 0x000ea20000000000 */
[----:B-1----:R-:W-:-:S04]  /*0ca0*/  FFMA R15, -R7, R12, 1 ;  /* 0x3f800000070f7423 */ /* 0x002fc8000000010c */
[----:B------:R-:W-:-:S04]  /*0cb0*/  FFMA R15, R12, R15, R12 ;  /* 0x0000000f0c0f7223 */ /* 0x000fc8000000000c */
[----:B------:R-:W-:-:S04]  /*0cc0*/  FFMA R12, R6, R15, RZ ;  /* 0x0000000f060c7223 */ /* 0x000fc800000000ff */
[----:B------:R-:W-:-:S04]  /*0cd0*/  FFMA R14, -R7, R12, R6 ;  /* 0x0000000c070e7223 */ /* 0x000fc80000000106 */
[----:B------:R-:W-:Y:S01]  /*0ce0*/  FFMA R12, R15, R14, R12 ;  /* 0x0000000e0f0c7223 */ /* 0x000fe2000000000c */
[----:B--2---:R-:W-:Y:S06]  /*0cf0*/  @!P0 BRA `(.L_x_34) ;  /* 0x00000000000c8947 */ /* 0x004fec0003800000 */
[----:B------:R-:W-:-:S07]  /*0d00*/  MOV R12, 0xd20 ;  /* 0x00000d20000c7802 */ /* 0x000fce0000000f00 */
[----:B0-----:R-:W-:Y:S05]  /*0d10*/  CALL.REL.NOINC `($__internal_1_$__cuda_sm3x_div_rn_noftz_f32_slowpath) ;  /* 0x0000001000247944 */ /* 0x001fea0003c00000 */
[----:B------:R-:W-:-:S07]  /*0d20*/  IMAD.U32 R12, RZ, RZ, UR4 ;  /* 0x00000004ff0c7e24 */ /* 0x000fce000f8e00ff */
.L_x_34:
[----:B------:R-:W-:Y:S01]  /*0d30*/  MOV R15, 0x3b33710b ;  /* 0x3b33710b000f7802 */ /* 0x000fe20000000f00 */
[----:B------:R-:W-:Y:S01]  /*0d40*/  FMUL R6, R12, R12 ;  /* 0x0000000c0c067220 */ /* 0x000fe20000400000 */
[----:B------:R-:W-:Y:S01]  /*0d50*/  IMAD.MOV.U32 R14, RZ, RZ, 0x3f6ee581 ;  /* 0x3f6ee581ff0e7424 */ /* 0x000fe200078e00ff */
[C---:B------:R-:W-:Y:S01]  /*0d60*/  ISETP.GE.AND P0, PT, R3.reuse, RZ, PT ;  /* 0x000000ff0300720c */ /* 0x040fe20003f06270 */
[----:B------:R-:W-:Y:S01]  /*0d70*/  UMOV UR4, 0x40c90fdb ;  /* 0x40c90fdb00047882 */ /* 0x000fe20000000000 */
[C---:B------:R-:W-:Y:S01]  /*0d80*/  FFMA R15, R6.reuse, R15, -0.015681877732276916504 ;  /* 0xbc807748060f7423 */ /* 0x040fe2000000000f */
[----:B------:R-:W-:Y:S02]  /*0d90*/  FSETP.NEU.AND P3, PT, |R3|, |R4|, PT ;  /* 0x400000040300720b */ /* 0x000fe40003f6d200 */
[----:B------:R-:W-:Y:S01]  /*0da0*/  FSETP.NEU.AND P1, PT, R7, RZ, PT ;  /* 0x000000ff0700720b */ /* 0x000fe20003f2d000 */
[----:B------:R-:W-:-:S04]  /*0db0*/  FFMA R15, R6, R15, 0.042200751602649688721 ;  /* 0x3d2cdab2060f7423 */ /* 0x000fc8000000000f */
[----:B------:R-:W-:-:S04]  /*0dc0*/  FFMA R15, R6, R15, -0.074792981147766113281 ;  /* 0xbd992d10060f7423 */ /* 0x000fc8000000000f */
[----:B------:R-:W-:-:S04]  /*0dd0*/  FFMA R15, R6, R15, 0.10640415549278259277 ;  /* 0x3dd9ea6c060f7423 */ /* 0x000fc8000000000f */
[----:B------:R-:W-:-:S04]  /*0de0*/  FFMA R15, R6, R15, -0.14207722246646881104 ;  /* 0xbe117cb1060f7423 */ /* 0x000fc8000000000f */
[----:B------:R-:W-:-:S04]  /*0df0*/  FFMA R15, R6, R15, 0.19993925094604492188 ;  /* 0x3e4cbce0060f7423 */ /* 0x000fc8000000000f */
[----:B------:R-:W-:-:S04]  /*0e00*/  FFMA R15, R6, R15, -0.33333197236061096191 ;  /* 0xbeaaaa7d060f7423 */ /* 0x000fc8000000000f */
[----:B------:R-:W-:-:S04]  /*0e10*/  FMUL R15, R6, R15 ;  /* 0x0000000f060f7220 */ /* 0x000fc80000400000 */
[----:B------:R-:W-:Y:S01]  /*0e20*/  FFMA R15, R15, R12, R12 ;  /* 0x0000000c0f0f7223 */ /* 0x000fe2000000000c */
[----:B------:R-:W-:-:S03]  /*0e30*/  FSEL R12, R14, 1.8663789033889770508, P2 ;  /* 0x3feee5810e0c7808 */ /* 0x000fc60001000000 */
[----:B------:R-:W-:Y:S01]  /*0e40*/  FFMA R6, R14, 1.6832555532455444336, -R15 ;  /* 0x3fd774eb0e067823 */ /* 0x000fe2000000080f */
[----:B------:R-:W-:-:S04]  /*0e50*/  IMAD.U32 R14, RZ, RZ, UR4 ;  /* 0x00000004ff0e7e24 */ /* 0x000fc8000f8e00ff */
[-C--:B------:R-:W-:Y:S01]  /*0e60*/  FSEL R17, R6, R15.reuse, P2 ;  /* 0x0000000f06117208 */ /* 0x080fe20001000000 */
[----:B------:R-:W-:Y:S01]  /*0e70*/  HFMA2 R6, -RZ, RZ, 2.04296875, -15.78125 ;  /* 0x4016cbe4ff067431 */ /* 0x000fe200000001ff */
[----:B------:R-:W-:-:S05]  /*0e80*/  FSEL R15, R15, -R15, P2 ;  /* 0x8000000f0f0f7208 */ /* 0x000fca0001000000 */
[----:B------:R-:W-:Y:S01]  /*0e90*/  @!P0 FFMA R17, R12, 1.6832555532455444336, R15 ;  /* 0x3fd774eb0c118823 */ /* 0x000fe2000000000f */
[----:B------:R-:W-:Y:S01]  /*0ea0*/  @!P3 FSEL R17, R6, 0.78539818525314331055, !P0 ;  /* 0x3f490fdb0611b808 */ /* 0x000fe20004000000 */
[----:B------:R-:W-:Y:S01]  /*0eb0*/  FADD R6, |R3|, |R4| ;  /* 0x4000000403067221 */ /* 0x000fe20000000200 */
[----:B------:R-:W-:-:S04]  /*0ec0*/  @!P1 FSEL R17, RZ, 3.1415927410125732422, P0 ;  /* 0x40490fdbff119808 */ /* 0x000fc80000000000 */
[----:B------:R-:W-:Y:S02]  /*0ed0*/  FSETP.NAN.AND P0, PT, R6, R6, PT ;  /* 0x000000060600720b */ /* 0x000fe40003f08000 */
[----:B------:R-:W-:-:S04]  /*0ee0*/  LOP3.LUT R17, R17, 0x80000000, R4, 0xb8, !PT ;  /* 0x8000000011117812 */ /* 0x000fc800078eb804 */
[----:B------:R-:W-:-:S04]  /*0ef0*/  FSEL R17, R6, R17, P0 ;  /* 0x0000001106117208 */ /* 0x000fc80000000000 */
[----:B------:R-:W1:Y:S08]  /*0f00*/  MUFU.RCP R6, R17 ;  /* 0x0000001100067308 */ /* 0x000e700000001000 */
[----:B------:R-:W2:Y:S01]  /*0f10*/  FCHK P0, R14, R17 ;  /* 0x000000110e007302 */ /* 0x000ea20000000000 */
[----:B-1----:R-:W-:-:S04]  /*0f20*/  FFMA R7, -R17, R6, 1 ;  /* 0x3f80000011077423 */ /* 0x002fc80000000106 */
[----:B------:R-:W-:-:S04]  /*0f30*/  FFMA R6, R6, R7, R6 ;  /* 0x0000000706067223 */ /* 0x000fc80000000006 */
[----:B------:R-:W-:-:S04]  /*0f40*/  FFMA R7, R6, 6.2831854820251464844, RZ ;  /* 0x40c90fdb06077823 */ /* 0x000fc800000000ff */
[----:B------:R-:W-:-:S04]  /*0f50*/  FFMA R12, -R17, R7, 6.2831854820251464844 ;  /* 0x40c90fdb110c7423 */ /* 0x000fc80000000107 */
[----:B------:R-:W-:Y:S01]  /*0f60*/  FFMA R6, R6, R12, R7 ;  /* 0x0000000c06067223 */ /* 0x000fe20000000007 */
[----:B--2---:R-:W-:Y:S06]  /*0f70*/  @!P0 BRA `(.L_x_33) ;  /* 0x0000000000148947 */ /* 0x004fec0003800000 */
[----:B------:R-:W-:Y:S01]  /*0f80*/  MOV R7, R17 ;  /* 0x0000001100077202 */ /* 0x000fe20000000f00 */
[----:B------:R-:W-:Y:S01]  /*0f90*/  IMAD.MOV.U32 R6, RZ, RZ, 0x40c90fdb ;  /* 0x40c90fdbff067424 */ /* 0x000fe200078e00ff */
[----:B------:R-:W-:-:S07]  /*0fa0*/  MOV R12, 0xfc0 ;  /* 0x00000fc0000c7802 */ /* 0x000fce0000000f00 */
[----:B0-----:R-:W-:Y:S05]  /*0fb0*/  CALL.REL.NOINC `($__internal_1_$__cuda_sm3x_div_rn_noftz_f32_slowpath) ;  /* 0x0000000c007c7944 */ /* 0x001fea0003c00000 */
[----:B------:R-:W-:-:S07]  /*0fc0*/  MOV R6, UR4 ;  /* 0x0000000400067c02 */ /* 0x000fce0008000f00 */
.L_x_33:
[C---:B------:R-:W-:Y:S01]  /*0fd0*/  FMUL R7, R5.reuse, 1.5 ;  /* 0x3fc0000005077820 */ /* 0x040fe20000400000 */
[----:B------:R-:W-:Y:S01]  /*0fe0*/  FMUL R15, R5, 0.67000001668930053711 ;  /* 0x3f2b851f050f7820 */ /* 0x000fe20000400000 */
[----:B------:R-:W1:Y:S01]  /*0ff0*/  S2R R12, SR_CgaCtaId ;  /* 0x00000000000c7919 */ /* 0x000e620000008800 */
[----:B------:R-:W-:Y:S02]  /*1000*/  VIADD R17, R2, 0x1 ;  /* 0x0000000102117836 */ /* 0x000fe40000000000 */
[----:B------:R-:W-:Y:S01]  /*1010*/  FSETP.GT.AND P0, PT, R6, R7, PT ;  /* 0x000000070600720b */ /* 0x000fe20003f04000 */
[----:B------:R-:W-:Y:S02]  /*1020*/  IMAD.MOV.U32 R16, RZ, RZ, RZ ;  /* 0x000000ffff107224 */ /* 0x000fe400078e00ff */
[----:B------:R-:W-:Y:S02]  /*1030*/  ISETP.GE.AND P1, PT, R17, R8, PT ;  /* 0x000000081100720c */ /* 0x000fe40003f26270 */
[----:B------:R-:W-:-:S04]  /*1040*/  FSEL R6, R7, R6, P0 ;  /* 0x0000000607067208 */ /* 0x000fc80000000000 */
[----:B------:R-:W-:-:S04]  /*1050*/  FSETP.GEU.AND P0, PT, R6, R15, PT ;  /* 0x0000000f0600720b */ /* 0x000fc80003f0e000 */
[----:B------:R-:W-:-:S04]  /*1060*/  FSEL R6, R15, R6, !P0 ;  /* 0x000000060f067208 */ /* 0x000fc80004000000 */
[C---:B------:R-:W-:Y:S02]  /*1070*/  FSETP.GEU.AND P0, PT, R6.reuse, 6, PT ;  /* 0x40c000000600780b */ /* 0x040fe40003f0e000 */
[----:B------:R-:W-:-:S04]  /*1080*/  FMNMX.NAN R6, R6, 50, PT ;  /* 0x4248000006067809 */ /* 0x000fc80003820000 */
[----:B------:R-:W-:-:S05]  /*1090*/  FSEL R6, R6, 6, P0 ;  /* 0x40c0000006067808 */ /* 0x000fca0000000000 */
[----:B------:R-:W-:-:S04]  /*10a0*/  FADD R6, R6, -R5 ;  /* 0x8000000506067221 */ /* 0x000fc80000000000 */
[----:B------:R-:W-:-:S04]  /*10b0*/  FFMA R5, R6, 0.20000000298023223877, R5 ;  /* 0x3e4ccccd06057823 */ /* 0x000fc80000000005 */
[----:B------:R-:W-:-:S04]  /*10c0*/  FADD R7, R5, -R10 ;  /* 0x8000000a05077221 */ /* 0x000fc80000000000 */
[----:B------:R-:W-:Y:S01]  /*10d0*/  FFMA R10, R7, 0.33000001311302185059, R10 ;  /* 0x3ea8f5c3070a7823 */ /* 0x000fe2000000000a */
[----:B------:R-:W-:-:S03]  /*10e0*/  MOV R7, 0x400 ;  /* 0x0000040000077802 */ /* 0x000fc60000000f00 */
[----:B------:R-:W-:Y:S01]  /*10f0*/  FADD R14, R10, 0.5 ;  /* 0x3f0000000a0e7421 */ /* 0x000fe20000000000 */
[----:B-1----:R-:W-:-:S04]  /*1100*/  LEA R7, R12, R7, 0x18 ;  /* 0x000000070c077211 */ /* 0x002fc800078ec0ff */
[----:B------:R-:W-:Y:S01]  /*1110*/  LEA R18, R2, R7, 0x2 ;  /* 0x0000000702127211 */ /* 0x000fe200078e10ff */
[----:B------:R-:W1:Y:S01]  /*1120*/  F2I.FLOOR.NTZ R14, R14 ;  /* 0x0000000e000e7305 */ /* 0x000e620000207100 */
[----:B------:R-:W-:-:S03]  /*1130*/  SEL R2, R17, RZ, !P1 ;  /* 0x000000ff11027207 */ /* 0x000fc60004800000 */
[----:B------:R2:W-:Y:S02]  /*1140*/  STS [R18], R11 ;  /* 0x0000000b12007388 */ /* 0x0005e40000000800 */
[----:B------:R-:W-:Y:S01]  /*1150*/  IMAD.MOV.U32 R17, RZ, RZ, R2 ;  /* 0x000000ffff117224 */ /* 0x000fe200078e0002 */
[----:B-1----:R-:W-:-:S04]  /*1160*/  VIMNMX R15, PT, PT, R14, 0x1, !PT ;  /* 0x000000010e0f7848 */ /* 0x002fc80007fe0100 */
[----:B------:R-:W-:Y:S02]  /*1170*/  VIMNMX R6, PT, PT, R8, R15, PT ;  /* 0x0000000f08067248 */ /* 0x000fe40003fe0100 */
[----:B------:R-:W-:Y:S02]  /*1180*/  MOV R15, RZ ;  /* 0x000000ff000f7202 */ /* 0x000fe40000000f00 */
[C---:B------:R-:W-:Y:S02]  /*1190*/  ISETP.GE.U32.AND P2, PT, R6.reuse, 0x8, PT ;  /* 0x000000080600780c */ /* 0x040fe40003f46070 */
[----:B------:R-:W-:-:S04]  /*11a0*/  LOP3.LUT R12, R6, 0x7, RZ, 0xc0, !PT ;  /* 0x00000007060c7812 */ /* 0x000fc800078ec0ff */
[----:B------:R-:W-:-:S07]  /*11b0*/  ISETP.NE.AND P0, PT, R12, RZ, PT ;  /* 0x000000ff0c00720c */ /* 0x000fce0003f05270 */
[----:B--2---:R-:W-:Y:S06]  /*11c0*/  @!P2 BRA `(.L_x_35) ;  /* 0x00000004003ca947 */ /* 0x004fec0003800000 */
[----:B------:R-:W-:Y:S01]  /*11d0*/  LOP3.LUT R14, R6, 0x7ffffff8, RZ, 0xc0, !PT ;  /* 0x7ffffff8060e7812 */ /* 0x000fe200078ec0ff */
[----:B------:R-:W-:Y:S02]  /*11e0*/  HFMA2 R16, -RZ, RZ, 0, 0 ;  /* 0x00000000ff107431 */ /* 0x000fe400000001ff */
[----:B------:R-:W-:Y:S01]  /*11f0*/  IMAD.MOV.U32 R17, RZ, RZ, R2 ;  /* 0x000000ffff117224 */ /* 0x000fe200078e0002 */
[----:B------:R-:W-:-:S07]  /*1200*/  IADD3 R14, PT, PT, -R14, RZ, RZ ;  /* 0x000000ff0e0e7210 */ /* 0x000fce0007ffe1ff */
.L_x_36:
[----:B------:R-:W-:Y:S02]  /*1210*/  ISETP.NE.AND P1, PT, R17, RZ, PT ;  /* 0x000000ff1100720c */ /* 0x000fe40003f25270 */
[----:B------:R-:W-:Y:S02]  /*1220*/  IADD3 R14, PT, PT, R14, 0x8, RZ ;  /* 0x000000080e0e7810 */ /* 0x000fe40007ffe0ff */
[----:B------:R-:W-:-:S04]  /*1230*/  SEL R18, R8, R17, !P1 ;  /* 0x0000001108127207 */ /* 0x000fc80004800000 */
[C---:B------:R-:W-:Y:S01]  /*1240*/  IADD3 R17, PT, PT, R18.reuse, -0x1, RZ ;  /* 0xffffffff12117810 */ /* 0x040fe20007ffe0ff */
[----:B------:R-:W-:-:S03]  /*1250*/  IMAD R19, R18, 0x4, R7 ;  /* 0x0000000412137824 */ /* 0x000fc600078e0207 */
[----:B------:R-:W-:-:S03]  /*1260*/  ISETP.NE.AND P1, PT, R17, RZ, PT ;  /* 0x000000ff1100720c */ /* 0x000fc60003f25270 */
[----:B------:R-:W1:Y:S01]  /*1270*/  LDS R19, [R19+-0x4] ;  /* 0xfffffc0013137984 */ /* 0x000e620000000800 */
[----:B------:R-:W-:-:S04]  /*1280*/  SEL R20, R8, R17, !P1 ;  /* 0x0000001108147207 */ /* 0x000fc80004800000 */
[C---:B------:R-:W-:Y:S01]  /*1290*/  IADD3 R17, PT, PT, R20.reuse, -0x1, RZ ;  /* 0xffffffff14117810 */ /* 0x040fe20007ffe0ff */
[----:B------:R-:W-:-:S03]  /*12a0*/  IMAD R18, R20, 0x4, R7 ;  /* 0x0000000414127824 */ /* 0x000fc600078e0207 */
[----:B------:R-:W-:-:S03]  /*12b0*/  ISETP.NE.AND P1, PT, R17, RZ, PT ;  /* 0x000000ff1100720c */ /* 0x000fc60003f25270 */
[----:B------:R-:W2:Y:S01]  /*12c0*/  LDS R18, [R18+-0x4] ;  /* 0xfffffc0012127984 */ /* 0x000ea20000000800 */
[----:B------:R-:W-:-:S04]  /*12d0*/  SEL R20, R8, R17, !P1 ;  /* 0x0000001108147207 */ /* 0x000fc80004800000 */
[C---:B------:R-:W-:Y:S01]  /*12e0*/  IADD3 R21, PT, PT, R20.reuse, -0x1, RZ ;  /* 0xffffffff14157810 */ /* 0x040fe20007ffe0ff */
[----:B------:R-:W-:-:S03]  /*12f0*/  IMAD R17, R20, 0x4, R7 ;  /* 0x0000000414117824 */ /* 0x000fc600078e0207 */
[----:B------:R-:W-:-:S03]  /*1300*/  ISETP.NE.AND P1, PT, R21, RZ, PT ;  /* 0x000000ff1500720c */ /* 0x000fc60003f25270 */
[----:B------:R-:W3:Y:S01]  /*1310*/  LDS R17, [R17+-0x4] ;  /* 0xfffffc0011117984 */ /* 0x000ee20000000800 */
[----:B------:R-:W-:-:S04]  /*1320*/  SEL R22, R8, R21, !P1 ;  /* 0x0000001508167207 */ /* 0x000fc80004800000 */
[C---:B------:R-:W-:Y:S01]  /*1330*/  IADD3 R21, PT, PT, R22.reuse, -0x1, RZ ;  /* 0xffffffff16157810 */ /* 0x040fe20007ffe0ff */
[----:B------:R-:W-:-:S03]  /*1340*/  IMAD R23, R22, 0x4, R7 ;  /* 0x0000000416177824 */ /* 0x000fc600078e0207 */
[----:B------:R-:W-:Y:S01]  /*1350*/  ISETP.NE.AND P1, PT, R21, RZ, PT ;  /* 0x000000ff1500720c */ /* 0x000fe20003f25270 */
[----:B-1----:R-:W-:-:S04]  /*1360*/  FADD R16, R19, -R16 ;  /* 0x8000001013107221 */ /* 0x002fc80000000000 */
[----:B------:R-:W-:-:S04]  /*1370*/  FADD R20, R16, R15 ;  /* 0x0000000f10147221 */ /* 0x000fc80000000000 */
[----:B------:R-:W-:Y:S02]  /*1380*/  FADD R19, R20, -R15 ;  /* 0x8000000f14137221 */ /* 0x000fe40000000000 */
[----:B------:R1:W4:Y:S02]  /*1390*/  LDS R15, [R23+-0x4] ;  /* 0xfffffc00170f7984 */ /* 0x0003240000000800 */
[----:B------:R-:W-:-:S04]  /*13a0*/  FADD R19, -R16, R19 ;  /* 0x0000001310137221 */ /* 0x000fc80000000100 */
[----:B--2---:R-:W-:Y:S01]  /*13b0*/  FADD R19, -R19, R18 ;  /* 0x0000001213137221 */ /* 0x004fe20000000100 */
[----:B------:R-:W-:-:S03]  /*13c0*/  SEL R18, R8, R21, !P1 ;  /* 0x0000001508127207 */ /* 0x000fc60004800000 */
[----:B------:R-:W-:Y:S01]  /*13d0*/  FADD R21, R20, R19 ;  /* 0x0000001314157221 */ /* 0x000fe20000000000 */
[C---:B------:R-:W-:Y:S01]  /*13e0*/  IADD3 R25, PT, PT, R18.reuse, -0x1, RZ ;  /* 0xffffffff12197810 */ /* 0x040fe20007ffe0ff */
[----:B------:R-:W-:Y:S02]  /*13f0*/  IMAD R16, R18, 0x4, R7 ;  /* 0x0000000412107824 */ /* 0x000fe400078e0207 */
[----:B------:R-:W-:Y:S01]  /*1400*/  FADD R20, -R20, R21 ;  /* 0x0000001514147221 */ /* 0x000fe20000000100 */
[----:B------:R-:W-:-:S03]  /*1410*/  ISETP.NE.AND P1, PT, R25, RZ, PT ;  /* 0x000000ff1900720c */ /* 0x000fc60003f25270 */
[----:B------:R-:W2:Y:S01]  /*1420*/  LDS R16, [R16+-0x4] ;  /* 0xfffffc0010107984 */ /* 0x000ea20000000800 */
[----:B------:R-:W-:Y:S01]  /*1430*/  FADD R20, -R19, R20 ;  /* 0x0000001413147221 */ /* 0x000fe20000000100 */
[----:B------:R-:W-:-:S03]  /*1440*/  SEL R22, R8, R25, !P1 ;  /* 0x0000001908167207 */ /* 0x000fc60004800000 */
[----:B---3--:R-:W-:Y:S01]  /*1450*/  FADD R20, -R20, R17 ;  /* 0x0000001114147221 */ /* 0x008fe20000000100 */
[C---:B-1----:R-:W-:Y:S01]  /*1460*/  IADD3 R23, PT, PT, R22.reuse, -0x1, RZ ;  /* 0xffffffff16177810 */ /* 0x042fe20007ffe0ff */
[----:B------:R-:W-:Y:S02]  /*1470*/  IMAD R17, R22, 0x4, R7 ;  /* 0x0000000416117824 */ /* 0x000fe400078e0207 */
[----:B------:R-:W-:Y:S01]  /*1480*/  FADD R18, R21, R20 ;  /* 0x0000001415127221 */ /* 0x000fe20000000000 */
[----:B------:R-:W-:-:S03]  /*1490*/  ISETP.NE.AND P1, PT, R23, RZ, PT ;  /* 0x000000ff1700720c */ /* 0x000fc60003f25270 */
[----:B------:R-:W-:Y:S01]  /*14a0*/  FADD R21, -R21, R18 ;  /* 0x0000001215157221 */ /* 0x000fe20000000100 */
[----:B------:R-:W1:Y:S03]  /*14b0*/  LDS R17, [R17+-0x4] ;  /* 0xfffffc0011117984 */ /* 0x000e660000000800 */
[----:B------:R-:W-:-:S04]  /*14c0*/  FADD R20, -R20, R21 ;  /* 0x0000001514147221 */ /* 0x000fc80000000100 */
[----:B----4-:R-:W-:Y:S01]  /*14d0*/  FADD R19, -R20, R15 ;  /* 0x0000000f14137221 */ /* 0x010fe20000000100 */
[----:B------:R-:W-:-:S03]  /*14e0*/  SEL R20, R8, R23, !P1 ;  /* 0x0000001708147207 */ /* 0x000fc60004800000 */
[----:B------:R-:W-:Y:S01]  /*14f0*/  FADD R21, R18, R19 ;  /* 0x0000001312157221 */ /* 0x000fe20000000000 */
[C---:B------:R-:W-:Y:S01]  /*1500*/  IADD3 R23, PT, PT, R20.reuse, -0x1, RZ ;  /* 0xffffffff14177810 */ /* 0x040fe20007ffe0ff */
[----:B------:R-:W-:Y:S02]  /*1510*/  IMAD R15, R20, 0x4, R7 ;  /* 0x00000004140f7824 */ /* 0x000fe400078e0207 */
[----:B------:R-:W-:Y:S01]  /*1520*/  FADD R18, -R18, R21 ;  /* 0x0000001512127221 */ /* 0x000fe20000000100 */
[----:B------:R-:W-:-:S03]  /*1530*/  ISETP.NE.AND P1, PT, R23, RZ, PT ;  /* 0x000000ff1700720c */ /* 0x000fc60003f25270 */
[----:B------:R-:W3:Y:S01]  /*1540*/  LDS R15, [R15+-0x4] ;  /* 0xfffffc000f0f7984 */ /* 0x000ee20000000800 */
[----:B------:R-:W-:-:S04]  /*1550*/  FADD R19, -R19, R18 ;  /* 0x0000001213137221 */ /* 0x000fc80000000100 */
[----:B--2---:R-:W-:Y:S01]  /*1560*/  FADD R20, -R19, R16 ;  /* 0x0000001013147221 */ /* 0x004fe20000000100 */
[----:B------:R-:W-:Y:S02]  /*1570*/  SEL R16, R8, R23, !P1 ;  /* 0x0000001708107207 */ /* 0x000fe40004800000 */
[----:B------:R-:W-:Y:S01]  /*1580*/  ISETP.NE.AND P1, PT, R14, RZ, PT ;  /* 0x000000ff0e00720c */ /* 0x000fe20003f25270 */
[C---:B------:R-:W-:Y:S02]  /*1590*/  FADD R22, R21.reuse, R20 ;  /* 0x0000001415167221 */ /* 0x040fe40000000000 */
[----:B------:R-:W-:Y:S02]  /*15a0*/  IMAD R18, R16, 0x4, R7 ;  /* 0x0000000410127824 */ /* 0x000fe400078e0207 */
[----:B------:R-:W-:-:S04]  /*15b0*/  FADD R21, -R21, R22 ;  /* 0x0000001615157221 */ /* 0x000fc80000000100 */
[----:B------:R-:W2:Y:S01]  /*15c0*/  LDS R18, [R18+-0x4] ;  /* 0xfffffc0012127984 */ /* 0x000ea20000000800 */
[----:B------:R-:W-:-:S04]  /*15d0*/  FADD R20, -R20, R21 ;  /* 0x0000001514147221 */ /* 0x000fc80000000100 */
[----:B-1----:R-:W-:-:S04]  /*15e0*/  FADD R17, -R20, R17 ;  /* 0x0000001114117221 */ /* 0x002fc80000000100 */
[----:B------:R-:W-:-:S04]  /*15f0*/  FADD R19, R22, R17 ;  /* 0x0000001116137221 */ /* 0x000fc80000000000 */
[----:B------:R-:W-:-:S04]  /*1600*/  FADD R22, -R22, R19 ;  /* 0x0000001316167221 */ /* 0x000fc80000000100 */
[----:B------:R-:W-:Y:S01]  /*1610*/  FADD R22, -R17, R22 ;  /* 0x0000001611167221 */ /* 0x000fe20000000100 */
[----:B------:R-:W-:-:S03]  /*1620*/  VIADD R17, R16, 0xffffffff ;  /* 0xffffffff10117836 */ /* 0x000fc60000000000 */
[----:B---3--:R-:W-:-:S04]  /*1630*/  FADD R22, -R22, R15 ;  /* 0x0000000f16167221 */ /* 0x008fc80000000100 */
        /* <DEDUP_REMOVED lines=8> */
.L_x_35:
[----:B------:R-:W-:Y:S05]  /*16c0*/  @!P0 BRA `(.L_x_37) ;  /* 0x0000000400148947 */ /* 0x000fea0003800000 */
[----:B------:R-:W-:Y:S02]  /*16d0*/  ISETP.GE.U32.AND P1, PT, R12, 0x4, PT ;  /* 0x000000040c00780c */ /* 0x000fe40003f26070 */
[----:B------:R-:W-:-:S04]  /*16e0*/  LOP3.LUT R20, R6, 0x3, RZ, 0xc0, !PT ;  /* 0x0000000306147812 */ /* 0x000fc800078ec0ff */
[----:B------:R-:W-:-:S07]  /*16f0*/  ISETP.NE.AND P0, PT, R20, RZ, PT ;  /* 0x000000ff1400720c */ /* 0x000fce0003f05270 */
[----:B------:R-:W-:Y:S06]  /*1700*/  @!P1 BRA `(.L_x_38) ;  /* 0x0000000000909947 */ /* 0x000fec0003800000 */
[----:B------:R-:W-:-:S04]  /*1710*/  ISETP.NE.AND P1, PT, R17, RZ, PT ;  /* 0x000000ff1100720c */ /* 0x000fc80003f25270 */
[----:B------:R-:W-:-:S04]  /*1720*/  SEL R12, R8, R17, !P1 ;  /* 0x00000011080c7207 */ /* 0x000fc80004800000 */
[C---:B------:R-:W-:Y:S01]  /*1730*/  LEA R14, R12.reuse, R7, 0x2 ;  /* 0x000000070c0e7211 */ /* 0x040fe200078e10ff */
[----:B------:R-:W-:-:S04]  /*1740*/  VIADD R17, R12, 0xffffffff ;  /* 0xffffffff0c117836 */ /* 0x000fc80000000000 */
[----:B------:R-:W1:Y:S01]  /*1750*/  LDS R19, [R14+-0x4] ;  /* 0xfffffc000e137984 */ /* 0x000e620000000800 */
[----:B------:R-:W-:-:S04]  /*1760*/  ISETP.NE.AND P1, PT, R17, RZ, PT ;  /* 0x000000ff1100720c */ /* 0x000fc80003f25270 */
[----:B------:R-:W-:-:S04]  /*1770*/  SEL R12, R8, R17, !P1 ;  /* 0x00000011080c7207 */ /* 0x000fc80004800000 */
[C---:B------:R-:W-:Y:S01]  /*1780*/  LEA R21, R12.reuse, R7, 0x2 ;  /* 0x000000070c157211 */ /* 0x040fe200078e10ff */
[----:B------:R-:W-:-:S04]  /*1790*/  VIADD R17, R12, 0xffffffff ;  /* 0xffffffff0c117836 */ /* 0x000fc80000000000 */
[----:B------:R-:W2:Y:S01]  /*17a0*/  LDS R22, [R21+-0x4] ;  /* 0xfffffc0015167984 */ /* 0x000ea20000000800 */
[----:B------:R-:W-:-:S04]  /*17b0*/  ISETP.NE.AND P1, PT, R17, RZ, PT ;  /* 0x000000ff1100720c */ /* 0x000fc80003f25270 */
[----:B------:R-:W-:-:S04]  /*17c0*/  SEL R12, R8, R17, !P1 ;  /* 0x00000011080c7207 */ /* 0x000fc80004800000 */
[C---:B------:R-:W-:Y:S01]  /*17d0*/  LEA R23, R12.reuse, R7, 0x2 ;  /* 0x000000070c177211 */ /* 0x040fe200078e10ff */
[----:B------:R-:W-:-:S04]  /*17e0*/  VIADD R17, R12, 0xffffffff ;  /* 0xffffffff0c117836 */ /* 0x000fc80000000000 */
[----:B------:R-:W3:Y:S01]  /*17f0*/  LDS R14, [R23+-0x4] ;  /* 0xfffffc00170e7984 */ /* 0x000ee20000000800 */
[----:B------:R-:W-:-:S04]  /*1800*/  ISETP.NE.AND P1, PT, R17, RZ, PT ;  /* 0x000000ff1100720c */ /* 0x000fc80003f25270 */
[----:B------:R-:W-:Y:S01]  /*1810*/  SEL R12, R8, R17, !P1 ;  /* 0x00000011080c7207 */ /* 0x000fe20004800000 */
[----:B-1----:R-:W-:-:S03]  /*1820*/  FADD R16, -R16, R19 ;  /* 0x0000001310107221 */ /* 0x002fc60000000100 */
[----:B------:R-:W-:Y:S01]  /*1830*/  LEA R19, R12, R7, 0x2 ;  /* 0x000000070c137211 */ /* 0x000fe200078e10ff */
[----:B------:R-:W-:-:S04]  /*1840*/  FADD R18, R15, R16 ;  /* 0x000000100f127221 */ /* 0x000fc80000000000 */
[----:B------:R-:W1:Y:S01]  /*1850*/  LDS R24, [R19+-0x4] ;  /* 0xfffffc0013187984 */ /* 0x000e620000000800 */
[----:B------:R-:W-:-:S04]  /*1860*/  FADD R15, -R15, R18 ;  /* 0x000000120f0f7221 */ /* 0x000fc80000000100 */
[----:B------:R-:W-:-:S04]  /*1870*/  FADD R15, -R16, R15 ;  /* 0x0000000f100f7221 */ /* 0x000fc80000000100 */
[----:B--2---:R-:W-:-:S04]  /*1880*/  FADD R15, -R15, R22 ;  /* 0x000000160f0f7221 */ /* 0x004fc80000000100 */
[----:B------:R-:W-:-:S04]  /*1890*/  FADD R17, R18, R15 ;  /* 0x0000000f12117221 */ /* 0x000fc80000000000 */
[----:B------:R-:W-:-:S04]  /*18a0*/  FADD R18, -R18, R17 ;  /* 0x0000001112127221 */ /* 0x000fc80000000100 */
[----:B------:R-:W-:-:S04]  /*18b0*/  FADD R15, -R15, R18 ;  /* 0x000000120f0f7221 */ /* 0x000fc80000000100 */
[----:B---3--:R-:W-:-:S04]  /*18c0*/  FADD R14, -R15, R14 ;  /* 0x0000000e0f0e7221 */ /* 0x008fc80000000100 */
[----:B------:R-:W-:-:S04]  /*18d0*/  FADD R16, R17, R14 ;  /* 0x0000000e11107221 */ /* 0x000fc80000000000 */
[----:B------:R-:W-:-:S04]  /*18e0*/  FADD R17, -R17, R16 ;  /* 0x0000001011117221 */ /* 0x000fc80000000100 */
[----:B------:R-:W-:-:S04]  /*18f0*/  FADD R17, -R14, R17 ;  /* 0x000000110e117221 */ /* 0x000fc80000000100 */
[----:B-1----:R-:W-:Y:S01]  /*1900*/  FADD R21, -R17, R24 ;  /* 0x0000001811157221 */ /* 0x002fe20000000100 */
[----:B------:R-:W-:-:S03]  /*1910*/  VIADD R17, R12, 0xffffffff ;  /* 0xffffffff0c117836 */ /* 0x000fc60000000000 */
[----:B------:R-:W-:-:S04]  /*1920*/  FADD R15, R16, R21 ;  /* 0x00000015100f7221 */ /* 0x000fc80000000000 */
[----:B------:R-:W-:-:S04]  /*1930*/  FADD R16, -R16, R15 ;  /* 0x0000000f10107221 */ /* 0x000fc80000000100 */
[----:B------:R-:W-:-:S07]  /*1940*/  FADD R16, -R21, R16 ;  /* 0x0000001015107221 */ /* 0x000fce0000000100 */
.L_x_38:
[----:B------:R-:W-:Y:S05]  /*1950*/  @!P0 BRA `(.L_x_37) ;  /* 0x0000000000708947 */ /* 0x000fea0003800000 */
[----:B------:R-:W-:Y:S02]  /*1960*/  ISETP.NE.AND P1, PT, R20, 0x1, PT ;  /* 0x000000011400780c */ /* 0x000fe40003f25270 */
[----:B------:R-:W-:-:S04]  /*1970*/  LOP3.LUT R12, R6, 0x1, RZ, 0xc0, !PT ;  /* 0x00000001060c7812 */ /* 0x000fc800078ec0ff */
[----:B------:R-:W-:-:S07]  /*1980*/  ISETP.NE.U32.AND P0, PT, R12, 0x1, PT ;  /* 0x000000010c00780c */ /* 0x000fce0003f05070 */
        /* <DEDUP_REMOVED lines=9> */
[----:B------:R-:W-:-:S05]  /*1a20*/  VIADD R17, R18, 0xffffffff ;  /* 0xffffffff12117836 */ /* 0x000fca0000000000 */
[----:B------:R-:W2:Y:S01]  /*1a30*/  LDS R20, [R20+-0x4] ;  /* 0xfffffc0014147984 */ /* 0x000ea20000000800 */
[----:B-1----:R-:W-:-:S04]  /*1a40*/  FADD R16, -R16, R19 ;  /* 0x0000001310107221 */ /* 0x002fc80000000100 */
[----:B------:R-:W-:-:S04]  /*1a50*/  FADD R12, R15, R16 ;  /* 0x000000100f0c7221 */ /* 0x000fc80000000000 */
[----:B------:R-:W-:-:S04]  /*1a60*/  FADD R15, -R15, R12 ;  /* 0x0000000c0f0f7221 */ /* 0x000fc80000000100 */
[----:B------:R-:W-:-:S04]  /*1a70*/  FADD R15, -R16, R15 ;  /* 0x0000000f100f7221 */ /* 0x000fc80000000100 */
[----:B--2---:R-:W-:-:S04]  /*1a80*/  FADD R19, -R15, R20 ;  /* 0x000000140f137221 */ /* 0x004fc80000000100 */
[----:B------:R-:W-:-:S04]  /*1a90*/  FADD R15, R12, R19 ;  /* 0x000000130c0f7221 */ /* 0x000fc80000000000 */
[----:B------:R-:W-:-:S04]  /*1aa0*/  FADD R12, -R12, R15 ;  /* 0x0000000f0c0c7221 */ /* 0x000fc80000000100 */
[----:B------:R-:W-:-:S07]  /*1ab0*/  FADD R16, -R19, R12 ;  /* 0x0000000c13107221 */ /* 0x000fce0000000100 */
.L_x_39:
[----:B------:R-:W-:-:S04]  /*1ac0*/  @!P0 ISETP.NE.AND P1, PT, R17, RZ, PT ;  /* 0x000000ff1100820c */ /* 0x000fc80003f25270 */
[----:B------:R-:W-:-:S04]  /*1ad0*/  @!P0 SEL R12, R8, R17, !P1 ;  /* 0x00000011080c8207 */ /* 0x000fc80004800000 */
[----:B------:R-:W-:-:S05]  /*1ae0*/  @!P0 LEA R12, R12, R7, 0x2 ;  /* 0x000000070c0c8211 */ /* 0x000fca00078e10ff */
[----:B------:R-:W1:Y:S02]  /*1af0*/  @!P0 LDS R7, [R12+-0x4] ;  /* 0xfffffc000c078984 */ /* 0x000e640000000800 */
[----:B-1----:R-:W-:-:S04]  /*1b00*/  @!P0 FADD R16, R7, -R16 ;  /* 0x8000001007108221 */ /* 0x002fc80000000000 */
[----:B------:R-:W-:-:S07]  /*1b10*/  @!P0 FADD R15, R15, R16 ;  /* 0x000000100f0f8221 */ /* 0x000fce0000000000 */
.L_x_37:
[----:B------:R-:W-:-:S04]  /*1b20*/  I2FP.F32.S32 R14, R6 ;  /* 0x00000006000e7245 */ /* 0x000fc80000201400 */
[----:B------:R-:W1:Y:S08]  /*1b30*/  MUFU.RCP R6, R14 ;  /* 0x0000000e00067308 */ /* 0x000e700000001000 */
[----:B------:R-:W2:Y:S01]  /*1b40*/  FCHK P0, R15, R14 ;  /* 0x0000000e0f007302 */ /* 0x000ea20000000000 */
[----:B-1----:R-:W-:-:S04]  /*1b50*/  FFMA R7, -R14, R6, 1 ;  /* 0x3f8000000e077423 */ /* 0x002fc80000000106 */
[----:B------:R-:W-:-:S04]  /*1b60*/  FFMA R6, R6, R7, R6 ;  /* 0x0000000706067223 */ /* 0x000fc80000000006 */
[----:B------:R-:W-:-:S04]  /*1b70*/  FFMA R12, R6, R15, RZ ;  /* 0x0000000f060c7223 */ /* 0x000fc800000000ff */
[----:B------:R-:W-:-:S04]  /*1b80*/  FFMA R7, -R14, R12, R15 ;  /* 0x0000000c0e077223 */ /* 0x000fc8000000010f */
[----:B------:R-:W-:-:S05]  /*1b90*/  FFMA R7, R6, R7, R12 ;  /* 0x0000000706077223 */ /* 0x000fca000000000c */
[----:B------:R-:W-:Y:S01]  /*1ba0*/  R2UR UR6, R7 ;  /* 0x00000000070672ca */ /* 0x000fe200000e0000 */
[----:B--2---:R-:W-:-:S14]  /*1bb0*/  @!P0 BRA `(.L_x_40) ;  /* 0x0000000000148947 */ /* 0x004fdc0003800000 */
[----:B------:R-:W-:Y:S01]  /*1bc0*/  IMAD.MOV.U32 R6, RZ, RZ, R15 ;  /* 0x000000ffff067224 */ /* 0x000fe200078e000f */
[----:B------:R-:W-:Y:S02]  /*1bd0*/  MOV R7, R14 ;  /* 0x0000000e00077202 */ /* 0x000fe40000000f00 */
[----:B------:R-:W-:-:S07]  /*1be0*/  MOV R12, 0x1c00 ;  /* 0x00001c00000c7802 */ /* 0x000fce0000000f00 */
[----:B0-----:R-:W-:Y:S05]  /*1bf0*/  CALL.REL.NOINC `($__internal_1_$__cuda_sm3x_div_rn_noftz_f32_slowpath) ;  /* 0x00000000006c7944 */ /* 0x001fea0003c00000 */
[----:B------:R-:W-:-:S05]  /*1c00*/  UMOV UR6, UR4 ;  /* 0x0000000400067c82 */ /* 0x000fca0008000000 */
.L_x_40:
[----:B------:R-:W1:Y:S01]  /*1c10*/  LDCU UR4, c[0x0][0x39c] ;  /* 0x00007380ff0477ac */ /* 0x000e620008000800 */
[----:B------:R-:W-:Y:S01]  /*1c20*/  MOV R12, UR25 ;  /* 0x00000019000c7c02 */ /* 0x000fe20008000f00 */
[----:B------:R-:W-:Y:S01]  /*1c30*/  IMAD.MOV.U32 R17, RZ, RZ, 0x40000000 ;  /* 0x40000000ff117424 */ /* 0x000fe200078e00ff */
[----:B------:R-:W-:Y:S01]  /*1c40*/  ISETP.GE.AND P0, PT, R0, R9, PT ;  /* 0x000000090000720c */ /* 0x000fe20003f06270 */
[----:B------:R-:W-:Y:S01]  /*1c50*/  UMOV UR5, UR9 ;  /* 0x0000000900057c82 */ /* 0x000fe20008000000 */
[----:B------:R-:W-:Y:S01]  /*1c60*/  MOV R19, UR7 ;  /* 0x0000000700137c02 */ /* 0x000fe20008000f00 */
[----:B------:R-:W-:Y:S01]  /*1c70*/  FFMA R12, R12, R17, UR8 ;  /* 0x000000080c0c7e23 */ /* 0x000fe20008000011 */
[----:B------:R-:W-:Y:S01]  /*1c80*/  IMAD.U32 R17, RZ, RZ, UR6 ;  /* 0x00000006ff117e24 */ /* 0x000fe2000f8e00ff */
[----:B------:R-:W-:Y:S02]  /*1c90*/  UMOV UR8, UR25 ;  /* 0x0000001900087c82 */ /* 0x000fe40008000000 */
[----:B------:R-:W-:-:S04]  /*1ca0*/  FFMA R12, R19, 3, R12 ;  /* 0x40400000130c7823 */ /* 0x000fc8000000000c */
[----:B------:R-:W-:Y:S01]  /*1cb0*/  FFMA R12, R17, 4, R12 ;  /* 0x40800000110c7823 */ /* 0x000fe2000000000c */
[----:B-1----:R-:W-:Y:S01]  /*1cc0*/  VIADD R7, R9, UR4 ;  /* 0x0000000409077c36 */ /* 0x002fe20008000000 */
[----:B------:R-:W1:Y:S02]  /*1cd0*/  LDCU UR4, c[0x0][0x398] ;  /* 0x00007300ff0477ac */ /* 0x000e640008000800 */
[----:B------:R-:W-:Y:S02]  /*1ce0*/  @P0 FMUL R11, R12, 0.10000000149011611938 ;  /* 0x3dcccccd0c0b0820 */ /* 0x000fe40000400000 */
[----:B------:R-:W-:-:S13]  /*1cf0*/  ISETP.GE.AND P1, PT, R0, R7, PT ;  /* 0x000000070000720c */ /* 0x000fda0003f26270 */
[----:B------:R-:W1:Y:S01]  /*1d00*/  @P1 S2R R15, SR_CTAID.X ;  /* 0x00000000000f1919 */ /* 0x000e620000002500 */
[----:B------:R-:W2:Y:S01]  /*1d10*/  @P1 LDC.64 R6, c[0x0][0x3a8] ;  /* 0x0000ea00ff061b82 */ /* 0x000ea20000000a00 */
[----:B-1----:R-:W-:Y:S01]  /*1d20*/  @P1 IMAD R15, R15, UR4, R0 ;  /* 0x000000040f0f1c24 */ /* 0x002fe2000f8e0200 */
[----:B------:R-:W-:-:S03]  /*1d30*/  IADD3 R0, PT, PT, R0, 0x1, RZ ;  /* 0x0000000100007810 */ /* 0x000fc60007ffe0ff */
[----:B--2---:R-:W-:Y:S01]  /*1d40*/  @P1 IMAD.WIDE.U32 R14, R15, 0x4, R6 ;  /* 0x000000040f0e1825 */ /* 0x004fe200078e0006 */
[----:B------:R-:W-:Y:S01]  /*1d50*/  ISETP.NE.AND P0, PT, R0, UR4, PT ;  /* 0x0000000400007c0c */ /* 0x000fe2000bf05270 */
[----:B------:R-:W-:Y:S02]  /*1d60*/  UMOV UR4, UR21 ;  /* 0x0000001500047c82 */ /* 0x000fe40008000000 */
[----:B------:R-:W-:Y:S01]  /*1d70*/  IMAD.MOV.U32 R6, RZ, RZ, R13 ;  /* 0x000000ffff067224 */ /* 0x000fe200078e000d */
[----:B------:R1:W-:Y:S09]  /*1d80*/  @P1 STG.E desc[UR22][R14.64], R11 ;  /* 0x0000000b0e001986 */ /* 0x0003f2000c101916 */
[----:B------:R-:W-:Y:S05]  /*1d90*/  @P0 BRA `(.L_x_41) ;  /* 0xffffffe400d40947 */ /* 0x000fea000383ffff */
[----:B------:R-:W-:Y:S05]  /*1da0*/  EXIT ;  /* 0x000000000000794d */ /* 0x000fea0003800000 */
        .weak           $__internal_1_$__cuda_sm3x_div_rn_noftz_f32_slowpath
        .type           $__internal_1_$__cuda_sm3x_div_rn_noftz_f32_slowpath,@function
        .size           $__internal_1_$__cuda_sm3x_div_rn_noftz_f32_slowpath,(.L_x_53 - $__internal_1_$__cuda_sm3x_div_rn_noftz_f32_slowpath)
$__internal_1_$__cuda_sm3x_div_rn_noftz_f32_slowpath:
[----:B------:R-:W-:Y:S02]  /*1db0*/  SHF.R.U32.HI R14, RZ, 0x17, R7 ;  /* 0x00000017ff0e7819 */ /* 0x000fe40000011607 */
[----:B------:R-:W-:Y:S02]  /*1dc0*/  SHF.R.U32.HI R15, RZ, 0x17, R6 ;  /* 0x00000017ff0f7819 */ /* 0x000fe40000011606 */
[----:B------:R-:W-:Y:S02]  /*1dd0*/  LOP3.LUT R14, R14, 0xff, RZ, 0xc0, !PT ;  /* 0x000000ff0e0e7812 */ /* 0x000fe400078ec0ff */
[----:B------:R-:W-:Y:S02]  /*1de0*/  LOP3.LUT R19, R15, 0xff, RZ, 0xc0, !PT ;  /* 0x000000ff0f137812 */ /* 0x000fe400078ec0ff */
[----:B------:R-:W-:Y:S02]  /*1df0*/  IADD3 R18, PT, PT, R14, -0x1, RZ ;  /* 0xffffffff0e127810 */ /* 0x000fe40007ffe0ff */
[----:B------:R-:W-:Y:S01]  /*1e00*/  MOV R17, R7 ;  /* 0x0000000700117202 */ /* 0x000fe20000000f00 */
[----:B------:R-:W-:Y:S01]  /*1e10*/  VIADD R16, R19, 0xffffffff ;  /* 0xffffffff13107836 */ /* 0x000fe20000000000 */
        /* <DEDUP_REMOVED lines=27> */
.L_x_42:
[----:B------:R-:W-:Y:S02]  /*1fd0*/  LEA R16, R14, 0xc0800000, 0x17 ;  /* 0xc08000000e107811 */ /* 0x000fe400078eb8ff */
[----:B------:R-:W-:Y:S02]  /*1fe0*/  IADD3 R19, PT, PT, R19, -0x7f, RZ ;  /* 0xffffff8113137810 */ /* 0x000fe40007ffe0ff */
[----:B------:R-:W-:-:S03]  /*1ff0*/  IADD3 R18, PT, PT, -R16, R17, RZ ;  /* 0x0000001110127210 */ /* 0x000fc60007ffe1ff */
[C---:B------:R-:W-:Y:S01]  /*2000*/  IMAD R6, R19.reuse, -0x800000, R6 ;  /* 0xff80000013067824 */ /* 0x040fe200078e0206 */
[----:B------:R0:W1:Y:S01]  /*2010*/  MUFU.RCP R17, R18 ;  /* 0x0000001200117308 */ /* 0x0000620000001000 */
[----:B------:R-:W-:Y:S01]  /*2020*/  FADD.FTZ R21, -R18, -RZ ;  /* 0x800000ff12157221 */ /* 0x000fe20000010100 */
[----:B0-----:R-:W-:-:S05]  /*2030*/  IADD3 R18, PT, PT, R19, 0x7f, -R14 ;  /* 0x0000007f13127810 */ /* 0x001fca0007ffe80e */
[----:B------:R-:W-:Y:S02]  /*2040*/  IMAD.IADD R15, R18, 0x1, R15 ;  /* 0x00000001120f7824 */ /* 0x000fe400078e020f */
[----:B-1----:R-:W-:-:S04]  /*2050*/  FFMA R16, R17, R21, 1 ;  /* 0x3f80000011107423 */ /* 0x002fc80000000015 */
        /* <DEDUP_REMOVED lines=19> */
[CCC-:B------:R-:W-:Y:S01]  /*2190*/  FFMA.RZ R14, R17.reuse, R21.reuse, R16.reuse ;  /* 0x00000015110e7223 */ /* 0x1c0fe2000000c010 */
        /* <DEDUP_REMOVED lines=21> */
.L_x_48:
[----:B------:R-:W-:-:S04]  /*22f0*/  LOP3.LUT R6, R6, 0x80000000, RZ, 0xc0, !PT ;  /* 0x8000000006067812 */ /* 0x000fc800078ec0ff */
[----:B------:R-:W-:Y:S01]  /*2300*/  LOP3.LUT R6, R6, 0x7f800000, RZ, 0xfc, !PT ;  /* 0x7f80000006067812 */ /* 0x000fe200078efcff */
[----:B------:R-:W-:Y:S06]  /*2310*/  BRA `(.L_x_49) ;  /* 0x0000000000047947 */ /* 0x000fec0003800000 */
.L_x_47:
[----:B------:R-:W-:-:S07]  /*2320*/  IMAD R6, R15, 0x800000, R6 ;  /* 0x008000000f067824 */ /* 0x000fce00078e0206 */
.L_x_49:
[----:B------:R-:W-:Y:S01]  /*2330*/  R2UR UR4, R6 ;  /* 0x00000000060472ca */ /* 0x000fe200000e0000 */
[----:B------:R-:W-:-:S14]  /*2340*/  BRA `(.L_x_50) ;  /* 0x0000000000307947 */ /* 0x000fdc0003800000 */
.L_x_46:
[----:B------:R-:W-:-:S04]  /*2350*/  LOP3.LUT R6, R17, 0x80000000, R6, 0x48, !PT ;  /* 0x8000000011067812 */ /* 0x000fc800078e4806 */
[----:B------:R-:W-:-:S04]  /*2360*/  LOP3.LUT R6, R6, 0x7f800000, RZ, 0xfc, !PT ;  /* 0x7f80000006067812 */ /* 0x000fc800078efcff */
[----:B------:R-:W-:Y:S01]  /*2370*/  R2UR UR4, R6 ;  /* 0x00000000060472ca */ /* 0x000fe200000e0000 */
[----:B------:R-:W-:-:S14]  /*2380*/  BRA `(.L_x_50) ;  /* 0x0000000000207947 */ /* 0x000fdc0003800000 */
.L_x_45:
[----:B------:R-:W-:-:S04]  /*2390*/  LOP3.LUT R6, R17, 0x80000000, R6, 0x48, !PT ;  /* 0x8000000011067812 */ /* 0x000fc800078e4806 */
[----:B------:R-:W-:Y:S01]  /*23a0*/  R2UR UR4, R6 ;  /* 0x00000000060472ca */ /* 0x000fe200000e0000 */
[----:B------:R-:W-:-:S14]  /*23b0*/  BRA `(.L_x_50) ;  /* 0x0000000000147947 */ /* 0x000fdc0003800000 */
.L_x_44:
[----:B------:R-:W0:Y:S02]  /*23c0*/  MUFU.RSQ R6, -QNAN ;  /* 0xffc0000000067908 */ /* 0x000e240000001400 */
[----:B0-----:R-:W-:Y:S01]  /*23d0*/  R2UR UR4, R6 ;  /* 0x00000000060472ca */ /* 0x001fe200000e0000 */
[----:B------:R-:W-:-:S14]  /*23e0*/  BRA `(.L_x_50) ;  /* 0x0000000000087947 */ /* 0x000fdc0003800000 */
.L_x_43:
[----:B------:R-:W-:-:S05]  /*23f0*/  FADD.FTZ R6, R6, R7 ;  /* 0x0000000706067221 */ /* 0x000fca0000010000 */
[----:B------:R-:W-:-:S15]  /*2400*/  R2UR UR4, R6 ;  /* 0x00000000060472ca */ /* 0x000fde00000e0000 */
.L_x_50:
[----:B------:R-:W-:Y:S01]  /*2410*/  HFMA2 R15, -RZ, RZ, 0, 0 ;  /* 0x00000000ff0f7431 */ /* 0x000fe200000001ff */
[----:B------:R-:W-:-:S04]  /*2420*/  MOV R14, R12 ;  /* 0x0000000c000e7202 */ /* 0x000fc80000000f00 */
[----:B------:R-:W-:Y:S05]  /*2430*/  RET.REL.NODEC R14 `(ehlers_itrend_batch_f32) ;  /* 0xffffffd80ef07950 */ /* 0x000fea0003c3ffff */
.L_x_51:
        /* <DEDUP_REMOVED lines=12> */
.L_x_53:


//--------------------- .nv.shared.ehlers_itrend_many_series_one_param_f32 --------------------------
	.section	.nv.shared.ehlers_itrend_many_series_one_param_f32,"aw",@nobits
	.sectionflags	@""
	.align	16
	.zero		1024


//--------------------- .nv.shared.reserved.0     --------------------------
	.section	.nv.shared.reserved.0,"aw",@nobits
	.weak		__nv_reservedSMEM_offset_0_alias
	.size		__nv_reservedSMEM_offset_0_alias, 0, 64
	.other		__nv_reservedSMEM_offset_0_alias,@"STO_CUDA_RESERVED_SHARED STV_DEFAULT"
__nv_reservedSMEM_offset_0_alias:
	.zero		0
	.zero		64


//--------------------- .nv.shared.ehlers_itrend_batch_f32 --------------------------
	.section	.nv.shared.ehlers_itrend_batch_f32,"aw",@nobits
	.sectionflags	@""
	.align	16
	.zero		1024


//--------------------- .nv.constant0.ehlers_itrend_many_series_one_param_f32 --------------------------
	.section	.nv.constant0.ehlers_itrend_many_series_one_param_f32,"a",@progbits
	.sectionflags	@""
	.align	4
.nv.constant0.ehlers_itrend_many_series_one_param_f32:
	.zero		936


//--------------------- .nv.constant0.ehlers_itrend_batch_f32 --------------------------
	.section	.nv.constant0.ehlers_itrend_batch_f32,"a",@progbits
	.sectionflags	@""
	.align	4
.nv.constant0.ehlers_itrend_batch_f32:
	.zero		944


//--------------------- SYMBOLS --------------------------

	.type		.nv.reservedSmem.offset0,@object
	.size		.nv.reservedSmem.offset0,0x4
	.type		.nv.reservedSmem.cap,@object
	.size		.nv.reservedSmem.cap,0x4
